//
// Generated by NVIDIA NVVM Compiler
//
// Compiler Build ID: CL-36424714
// Cuda compilation tools, release 13.0, V13.0.88
// Based on NVVM 20.0.0
//

.version 9.0
.target sm_100
.address_size 64

	// .globl	_Z8quantizePK7__half2PS_PjPKi

.visible .entry _Z8quantizePK7__half2PS_PjPKi(
	.param .u64 .ptr .align 1 _Z8quantizePK7__half2PS_PjPKi_param_0,
	.param .u64 .ptr .align 1 _Z8quantizePK7__half2PS_PjPKi_param_1,
	.param .u64 .ptr .align 1 _Z8quantizePK7__half2PS_PjPKi_param_2,
	.param .u64 .ptr .align 1 _Z8quantizePK7__half2PS_PjPKi_param_3
)
{
	.reg .pred 	%p<34>;
	.reg .b16 	%rs<259>;
	.reg .b32 	%r<137>;
	.reg .b32 	%f<134>;
	.reg .b64 	%rd<33>;

	ld.param.u64 	%rd10, [_Z8quantizePK7__half2PS_PjPKi_param_2];
	ld.param.u64 	%rd11, [_Z8quantizePK7__half2PS_PjPKi_param_3];
	cvta.to.global.u64 	%rd12, %rd10;
	cvta.to.global.u64 	%rd13, %rd11;
	mov.u32 	%r30, %ctaid.x;
	shl.b32 	%r31, %r30, 6;
	mul.wide.u32 	%rd14, %r31, 4;
	add.s64 	%rd31, %rd13, %rd14;
	ld.global.nc.u32 	%r1, [%rd31+128];
	ld.global.nc.u32 	%r32, [%rd31+132];
	cvt.s64.s32 	%rd15, %r32;
	mov.f32 	%f21, 0f00000000;
	// begin inline asm
	{.reg .f16 low;
  cvt.rn.f16.f32 low, %f21;
  mov.b32 %r136, {low,low};}

	// end inline asm
	mov.u32 	%r33, %tid.x;
	xor.b32  	%r3, %r33, 1;
	xor.b32  	%r4, %r33, 2;
	xor.b32  	%r5, %r33, 4;
	xor.b32  	%r6, %r33, 16;
	cvt.u64.u32 	%rd1, %r33;
	and.b32  	%r34, %r33, 1;
	setp.eq.b32 	%p1, %r34, 1;
	selp.b32 	%r7, 14101, 25152, %p1;
	and.b32  	%r35, %r33, 2;
	setp.eq.s32 	%p2, %r35, 0;
	selp.b32 	%r8, 21520, 12918, %p2;
	shr.u32 	%r36, %r33, 2;
	shl.b32 	%r37, %r33, 3;
	and.b32  	%r38, %r37, 24;
	add.s32 	%r39, %r38, %r36;
	cvt.u64.u32 	%rd16, %r39;
	add.s64 	%rd17, %rd15, %rd16;
	shl.b64 	%rd18, %rd17, 2;
	add.s64 	%rd32, %rd12, %rd18;
	neg.s32 	%r133, %r33;
	mov.b32 	%r134, 0;
$L__BB0_1:
	ld.param.u64 	%rd29, [_Z8quantizePK7__half2PS_PjPKi_param_0];
	ld.global.nc.u32 	%r81, [%rd31];
	cvt.s64.s32 	%rd19, %r81;
	add.s64 	%rd20, %rd19, %rd1;
	cvta.to.global.u64 	%rd21, %rd29;
	shl.b64 	%rd22, %rd20, 2;
	add.s64 	%rd23, %rd21, %rd22;
	ld.global.nc.u32 	%r13, [%rd23];
	// begin inline asm
	{.reg .f16 low,high;
  mov.b32 {low,high},%r13;
  cvt.f32.f16 %f22, low;}

	// end inline asm
	// begin inline asm
	{.reg .f16 low,high;
  mov.b32 {low,high},%r13;
  cvt.f32.f16 %f23, high;}

	// end inline asm
	add.f32 	%f39, %f22, %f23;
	add.f32 	%f40, %f39, 0f00000000;
	ld.global.nc.u32 	%r14, [%rd23+128];
	// begin inline asm
	{.reg .f16 low,high;
  mov.b32 {low,high},%r14;
  cvt.f32.f16 %f24, low;}

	// end inline asm
	// begin inline asm
	{.reg .f16 low,high;
  mov.b32 {low,high},%r14;
  cvt.f32.f16 %f25, high;}

	// end inline asm
	add.f32 	%f41, %f24, %f25;
	add.f32 	%f42, %f40, %f41;
	ld.global.nc.u32 	%r15, [%rd23+256];
	// begin inline asm
	{.reg .f16 low,high;
  mov.b32 {low,high},%r15;
  cvt.f32.f16 %f26, low;}

	// end inline asm
	// begin inline asm
	{.reg .f16 low,high;
  mov.b32 {low,high},%r15;
  cvt.f32.f16 %f27, high;}

	// end inline asm
	add.f32 	%f43, %f26, %f27;
	add.f32 	%f44, %f42, %f43;
	ld.global.nc.u32 	%r16, [%rd23+384];
	// begin inline asm
	{.reg .f16 low,high;
  mov.b32 {low,high},%r16;
  cvt.f32.f16 %f28, low;}

	// end inline asm
	// begin inline asm
	{.reg .f16 low,high;
  mov.b32 {low,high},%r16;
  cvt.f32.f16 %f29, high;}

	// end inline asm
	add.f32 	%f45, %f28, %f29;
	add.f32 	%f46, %f44, %f45;
	mov.b32 	%r82, %f46;
	shfl.sync.idx.b32	%r83|%p3, %r82, %r3, 31, -1;
	mov.b32 	%f47, %r83;
	add.f32 	%f48, %f46, %f47;
	mov.b32 	%r84, %f48;
	shfl.sync.idx.b32	%r85|%p4, %r84, %r4, 31, -1;
	mov.b32 	%f49, %r85;
	add.f32 	%f50, %f48, %f49;
	mov.b32 	%r86, %f50;
	shfl.sync.idx.b32	%r87|%p5, %r86, %r5, 31, -1;
	mov.b32 	%f51, %r87;
	add.f32 	%f52, %f50, %f51;
	mov.b32 	%r88, %f52;
	mov.u32 	%r89, %tid.x;
	xor.b32  	%r90, %r89, 8;
	shfl.sync.idx.b32	%r91|%p6, %r88, %r90, 31, -1;
	mov.b32 	%f53, %r91;
	add.f32 	%f54, %f52, %f53;
	mov.b32 	%r92, %f54;
	shfl.sync.idx.b32	%r93|%p7, %r92, %r6, 31, -1;
	mov.b32 	%f55, %r93;
	add.f32 	%f56, %f54, %f55;
	mul.f32 	%f30, %f56, 0f3B800000;
	// begin inline asm
	{.reg .f16 low;
  cvt.rn.f16.f32 low, %f30;
  mov.b32 %r48, {low,low};}

	// end inline asm
	// begin inline asm
	{sub.f16x2 %r49,%r13,%r48;
}
	// end inline asm
	// begin inline asm
	{mul.f16x2 %r52,%r49,%r49;
}
	// end inline asm
	// begin inline asm
	{.reg .f16 low,high;
  mov.b32 {low,high},%r52;
  cvt.f32.f16 %f31, low;}

	// end inline asm
	// begin inline asm
	{.reg .f16 low,high;
  mov.b32 {low,high},%r52;
  cvt.f32.f16 %f32, high;}

	// end inline asm
	add.f32 	%f57, %f31, %f32;
	add.f32 	%f58, %f57, 0f00000000;
	// begin inline asm
	{sub.f16x2 %r57,%r14,%r48;
}
	// end inline asm
	// begin inline asm
	{mul.f16x2 %r60,%r57,%r57;
}
	// end inline asm
	// begin inline asm
	{.reg .f16 low,high;
  mov.b32 {low,high},%r60;
  cvt.f32.f16 %f33, low;}

	// end inline asm
	// begin inline asm
	{.reg .f16 low,high;
  mov.b32 {low,high},%r60;
  cvt.f32.f16 %f34, high;}

	// end inline asm
	add.f32 	%f59, %f33, %f34;
	add.f32 	%f60, %f58, %f59;
	// begin inline asm
	{sub.f16x2 %r65,%r15,%r48;
}
	// end inline asm
	// begin inline asm
	{mul.f16x2 %r68,%r65,%r65;
}
	// end inline asm
	// begin inline asm
	{.reg .f16 low,high;
  mov.b32 {low,high},%r68;
  cvt.f32.f16 %f35, low;}

	// end inline asm
	// begin inline asm
	{.reg .f16 low,high;
  mov.b32 {low,high},%r68;
  cvt.f32.f16 %f36, high;}

	// end inline asm
	add.f32 	%f61, %f35, %f36;
	add.f32 	%f62, %f60, %f61;
	// begin inline asm
	{sub.f16x2 %r73,%r16,%r48;
}
	// end inline asm
	// begin inline asm
	{mul.f16x2 %r76,%r73,%r73;
}
	// end inline asm
	// begin inline asm
	{.reg .f16 low,high;
  mov.b32 {low,high},%r76;
  cvt.f32.f16 %f37, low;}

	// end inline asm
	// begin inline asm
	{.reg .f16 low,high;
  mov.b32 {low,high},%r76;
  cvt.f32.f16 %f38, high;}

	// end inline asm
	add.f32 	%f63, %f37, %f38;
	add.f32 	%f64, %f62, %f63;
	mov.b32 	%r94, %f64;
	shfl.sync.idx.b32	%r95|%p8, %r94, %r3, 31, -1;
	mov.b32 	%f65, %r95;
	add.f32 	%f66, %f64, %f65;
	mov.b32 	%r96, %f66;
	shfl.sync.idx.b32	%r97|%p9, %r96, %r4, 31, -1;
	mov.b32 	%f67, %r97;
	add.f32 	%f68, %f66, %f67;
	mov.b32 	%r98, %f68;
	shfl.sync.idx.b32	%r99|%p10, %r98, %r5, 31, -1;
	mov.b32 	%f69, %r99;
	add.f32 	%f70, %f68, %f69;
	mov.b32 	%r100, %f70;
	shfl.sync.idx.b32	%r101|%p11, %r100, %r90, 31, -1;
	mov.b32 	%f71, %r101;
	add.f32 	%f72, %f70, %f71;
	mov.b32 	%r102, %f72;
	shfl.sync.idx.b32	%r103|%p12, %r102, %r6, 31, -1;
	mov.b32 	%f73, %r103;
	add.f32 	%f74, %f72, %f73;
	sqrt.rn.f32 	%f75, %f74;
	div.rn.f32 	%f2, %f75, 0f4212E987;
	setp.ne.s32 	%p13, %r133, 0;
	@%p13 bra 	$L__BB0_3;
	// begin inline asm
	{ cvt.rn.f16x2.f32 %r136, %f2, %f30; }

	// end inline asm
$L__BB0_3:
	setp.eq.f32 	%p14, %f2, 0f00000000;
	selp.f32 	%f79, 0f3F800000, %f2, %p14;
	// begin inline asm
	{  cvt.rn.f16.f32 %rs37, %f30;}

	// end inline asm
	// begin inline asm
	{  cvt.rn.f16.f32 %rs38, %f79;}

	// end inline asm
	// begin inline asm
	{.reg .f16 low,high;
 mov.b32 {low,high}, %r13;
 mov.b16 %rs39, low;}
	// end inline asm
	// begin inline asm
	{sub.f16 %rs40,%rs39,%rs37;
}
	// end inline asm
	// begin inline asm
	{  cvt.f32.f16 %f80, %rs40;}

	// end inline asm
	// begin inline asm
	{  cvt.f32.f16 %f81, %rs38;}

	// end inline asm
	// begin inline asm
	{rcp.approx.ftz.f32 %f82, %f81;
}
	// end inline asm
	mul.f32 	%f84, %f80, %f82;
	// begin inline asm
	{  cvt.rn.f16.f32 %rs251, %f84;}

	// end inline asm
	// begin inline asm
	{abs.f16 %rs46,%rs251;
}
	// end inline asm
	mov.b16 	%rs50, 143;
	// begin inline asm
	{ .reg .pred __$temp3;
  setp.lt.f16  __$temp3, %rs46, %rs50;
  selp.u16 %rs48, 1, 0, __$temp3;}
	// end inline asm
	setp.eq.s16 	%p15, %rs48, 0;
	@%p15 bra 	$L__BB0_6;
	mov.f32 	%f85, 0f00000000;
	// begin inline asm
	{  cvt.rn.f16.f32 %rs51, %f85;}

	// end inline asm
	// begin inline asm
	{ .reg .pred __$temp3;
  setp.lt.f16  __$temp3, %rs51, %rs46;
  selp.u16 %rs52, 1, 0, __$temp3;}
	// end inline asm
	setp.eq.s16 	%p16, %rs52, 0;
	@%p16 bra 	$L__BB0_6;
	neg.f32 	%f87, %f81;
	fma.rn.f32 	%f88, %f87, %f84, %f80;
	fma.rn.f32 	%f86, %f82, %f88, %f84;
	// begin inline asm
	{  cvt.rn.f16.f32 %rs251, %f86;}

	// end inline asm
$L__BB0_6:
	mov.f32 	%f89, 0f41080000;
	// begin inline asm
	{  cvt.rn.f16.f32 %rs56, %f89;}

	// end inline asm
	// begin inline asm
	{add.f16 %rs57,%rs251,%rs56;
}
	// end inline asm
	mov.f32 	%f90, 0f3FC00000;
	// begin inline asm
	{  cvt.rn.f16.f32 %rs60, %f90;}

	// end inline asm
	// begin inline asm
	{max.f16 %rs61,%rs57,%rs60;
}
	// end inline asm
	mov.f32 	%f91, 0f41780000;
	// begin inline asm
	{  cvt.rn.f16.f32 %rs64, %f91;}

	// end inline asm
	// begin inline asm
	{min.f16 %rs65,%rs61,%rs64;
}
	// end inline asm
	// begin inline asm
	cvt.rmi.s32.f16 %r106, %rs65;
	// end inline asm
	// begin inline asm
	{.reg .f16 low,high;
 mov.b32 {low,high}, %r13;
 mov.b16 %rs69, high;}
	// end inline asm
	// begin inline asm
	{sub.f16 %rs70,%rs69,%rs37;
}
	// end inline asm
	// begin inline asm
	{  cvt.f32.f16 %f92, %rs70;}

	// end inline asm
	mul.f32 	%f93, %f92, %f82;
	// begin inline asm
	{  cvt.rn.f16.f32 %rs252, %f93;}

	// end inline asm
	// begin inline asm
	{abs.f16 %rs75,%rs252;
}
	// end inline asm
	mov.b16 	%rs79, 143;
	// begin inline asm
	{ .reg .pred __$temp3;
  setp.lt.f16  __$temp3, %rs75, %rs79;
  selp.u16 %rs77, 1, 0, __$temp3;}
	// end inline asm
	setp.eq.s16 	%p17, %rs77, 0;
	@%p17 bra 	$L__BB0_9;
	mov.f32 	%f94, 0f00000000;
	// begin inline asm
	{  cvt.rn.f16.f32 %rs80, %f94;}

	// end inline asm
	// begin inline asm
	{ .reg .pred __$temp3;
  setp.lt.f16  __$temp3, %rs80, %rs75;
  selp.u16 %rs81, 1, 0, __$temp3;}
	// end inline asm
	setp.eq.s16 	%p18, %rs81, 0;
	@%p18 bra 	$L__BB0_9;
	neg.f32 	%f96, %f81;
	fma.rn.f32 	%f97, %f96, %f93, %f92;
	fma.rn.f32 	%f95, %f82, %f97, %f93;
	// begin inline asm
	{  cvt.rn.f16.f32 %rs252, %f95;}

	// end inline asm
$L__BB0_9:
	// begin inline asm
	{add.f16 %rs85,%rs252,%rs56;
}
	// end inline asm
	// begin inline asm
	{max.f16 %rs88,%rs85,%rs60;
}
	// end inline asm
	// begin inline asm
	{min.f16 %rs91,%rs88,%rs64;
}
	// end inline asm
	// begin inline asm
	cvt.rmi.s32.f16 %r108, %rs91;
	// end inline asm
	shl.b32 	%r110, %r108, 4;
	or.b32  	%r20, %r110, %r106;
	// begin inline asm
	{.reg .f16 low,high;
 mov.b32 {low,high}, %r14;
 mov.b16 %rs95, low;}
	// end inline asm
	// begin inline asm
	{sub.f16 %rs96,%rs95,%rs37;
}
	// end inline asm
	// begin inline asm
	{  cvt.f32.f16 %f98, %rs96;}

	// end inline asm
	mul.f32 	%f99, %f98, %f82;
	// begin inline asm
	{  cvt.rn.f16.f32 %rs253, %f99;}

	// end inline asm
	// begin inline asm
	{abs.f16 %rs101,%rs253;
}
	// end inline asm
	mov.b16 	%rs105, 143;
	// begin inline asm
	{ .reg .pred __$temp3;
  setp.lt.f16  __$temp3, %rs101, %rs105;
  selp.u16 %rs103, 1, 0, __$temp3;}
	// end inline asm
	setp.eq.s16 	%p19, %rs103, 0;
	@%p19 bra 	$L__BB0_12;
	mov.f32 	%f100, 0f00000000;
	// begin inline asm
	{  cvt.rn.f16.f32 %rs106, %f100;}

	// end inline asm
	// begin inline asm
	{ .reg .pred __$temp3;
  setp.lt.f16  __$temp3, %rs106, %rs101;
  selp.u16 %rs107, 1, 0, __$temp3;}
	// end inline asm
	setp.eq.s16 	%p20, %rs107, 0;
	@%p20 bra 	$L__BB0_12;
	neg.f32 	%f102, %f81;
	fma.rn.f32 	%f103, %f102, %f99, %f98;
	fma.rn.f32 	%f101, %f82, %f103, %f99;
	// begin inline asm
	{  cvt.rn.f16.f32 %rs253, %f101;}

	// end inline asm
$L__BB0_12:
	// begin inline asm
	{add.f16 %rs111,%rs253,%rs56;
}
	// end inline asm
	// begin inline asm
	{max.f16 %rs114,%rs111,%rs60;
}
	// end inline asm
	// begin inline asm
	{min.f16 %rs117,%rs114,%rs64;
}
	// end inline asm
	// begin inline asm
	cvt.rmi.s32.f16 %r111, %rs117;
	// end inline asm
	shl.b32 	%r113, %r111, 8;
	or.b32  	%r21, %r20, %r113;
	// begin inline asm
	{.reg .f16 low,high;
 mov.b32 {low,high}, %r14;
 mov.b16 %rs121, high;}
	// end inline asm
	// begin inline asm
	{sub.f16 %rs122,%rs121,%rs37;
}
	// end inline asm
	// begin inline asm
	{  cvt.f32.f16 %f104, %rs122;}

	// end inline asm
	mul.f32 	%f105, %f104, %f82;
	// begin inline asm
	{  cvt.rn.f16.f32 %rs254, %f105;}

	// end inline asm
	// begin inline asm
	{abs.f16 %rs127,%rs254;
}
	// end inline asm
	mov.b16 	%rs131, 143;
	// begin inline asm
	{ .reg .pred __$temp3;
  setp.lt.f16  __$temp3, %rs127, %rs131;
  selp.u16 %rs129, 1, 0, __$temp3;}
	// end inline asm
	setp.eq.s16 	%p21, %rs129, 0;
	@%p21 bra 	$L__BB0_15;
	mov.f32 	%f106, 0f00000000;
	// begin inline asm
	{  cvt.rn.f16.f32 %rs132, %f106;}

	// end inline asm
	// begin inline asm
	{ .reg .pred __$temp3;
  setp.lt.f16  __$temp3, %rs132, %rs127;
  selp.u16 %rs133, 1, 0, __$temp3;}
	// end inline asm
	setp.eq.s16 	%p22, %rs133, 0;
	@%p22 bra 	$L__BB0_15;
	neg.f32 	%f108, %f81;
	fma.rn.f32 	%f109, %f108, %f105, %f104;
	fma.rn.f32 	%f107, %f82, %f109, %f105;
	// begin inline asm
	{  cvt.rn.f16.f32 %rs254, %f107;}

	// end inline asm
$L__BB0_15:
	// begin inline asm
	{add.f16 %rs137,%rs254,%rs56;
}
	// end inline asm
	// begin inline asm
	{max.f16 %rs140,%rs137,%rs60;
}
	// end inline asm
	// begin inline asm
	{min.f16 %rs143,%rs140,%rs64;
}
	// end inline asm
	// begin inline asm
	cvt.rmi.s32.f16 %r114, %rs143;
	// end inline asm
	shl.b32 	%r116, %r114, 12;
	or.b32  	%r22, %r21, %r116;
	// begin inline asm
	{.reg .f16 low,high;
 mov.b32 {low,high}, %r15;
 mov.b16 %rs147, low;}
	// end inline asm
	// begin inline asm
	{sub.f16 %rs148,%rs147,%rs37;
}
	// end inline asm
	// begin inline asm
	{  cvt.f32.f16 %f110, %rs148;}

	// end inline asm
	mul.f32 	%f111, %f110, %f82;
	// begin inline asm
	{  cvt.rn.f16.f32 %rs255, %f111;}

	// end inline asm
	// begin inline asm
	{abs.f16 %rs153,%rs255;
}
	// end inline asm
	mov.b16 	%rs157, 143;
	// begin inline asm
	{ .reg .pred __$temp3;
  setp.lt.f16  __$temp3, %rs153, %rs157;
  selp.u16 %rs155, 1, 0, __$temp3;}
	// end inline asm
	setp.eq.s16 	%p23, %rs155, 0;
	@%p23 bra 	$L__BB0_18;
	mov.f32 	%f112, 0f00000000;
	// begin inline asm
	{  cvt.rn.f16.f32 %rs158, %f112;}

	// end inline asm
	// begin inline asm
	{ .reg .pred __$temp3;
  setp.lt.f16  __$temp3, %rs158, %rs153;
  selp.u16 %rs159, 1, 0, __$temp3;}
	// end inline asm
	setp.eq.s16 	%p24, %rs159, 0;
	@%p24 bra 	$L__BB0_18;
	neg.f32 	%f114, %f81;
	fma.rn.f32 	%f115, %f114, %f111, %f110;
	fma.rn.f32 	%f113, %f82, %f115, %f111;
	// begin inline asm
	{  cvt.rn.f16.f32 %rs255, %f113;}

	// end inline asm
$L__BB0_18:
	// begin inline asm
	{add.f16 %rs163,%rs255,%rs56;
}
	// end inline asm
	// begin inline asm
	{max.f16 %rs166,%rs163,%rs60;
}
	// end inline asm
	// begin inline asm
	{min.f16 %rs169,%rs166,%rs64;
}
	// end inline asm
	// begin inline asm
	cvt.rmi.s32.f16 %r117, %rs169;
	// end inline asm
	shl.b32 	%r119, %r117, 16;
	or.b32  	%r23, %r22, %r119;
	// begin inline asm
	{.reg .f16 low,high;
 mov.b32 {low,high}, %r15;
 mov.b16 %rs173, high;}
	// end inline asm
	// begin inline asm
	{sub.f16 %rs174,%rs173,%rs37;
}
	// end inline asm
	// begin inline asm
	{  cvt.f32.f16 %f116, %rs174;}

	// end inline asm
	mul.f32 	%f117, %f116, %f82;
	// begin inline asm
	{  cvt.rn.f16.f32 %rs256, %f117;}

	// end inline asm
	// begin inline asm
	{abs.f16 %rs179,%rs256;
}
	// end inline asm
	mov.b16 	%rs183, 143;
	// begin inline asm
	{ .reg .pred __$temp3;
  setp.lt.f16  __$temp3, %rs179, %rs183;
  selp.u16 %rs181, 1, 0, __$temp3;}
	// end inline asm
	setp.eq.s16 	%p25, %rs181, 0;
	@%p25 bra 	$L__BB0_21;
	mov.f32 	%f118, 0f00000000;
	// begin inline asm
	{  cvt.rn.f16.f32 %rs184, %f118;}

	// end inline asm
	// begin inline asm
	{ .reg .pred __$temp3;
  setp.lt.f16  __$temp3, %rs184, %rs179;
  selp.u16 %rs185, 1, 0, __$temp3;}
	// end inline asm
	setp.eq.s16 	%p26, %rs185, 0;
	@%p26 bra 	$L__BB0_21;
	neg.f32 	%f120, %f81;
	fma.rn.f32 	%f121, %f120, %f117, %f116;
	fma.rn.f32 	%f119, %f82, %f121, %f117;
	// begin inline asm
	{  cvt.rn.f16.f32 %rs256, %f119;}

	// end inline asm
$L__BB0_21:
	// begin inline asm
	{add.f16 %rs189,%rs256,%rs56;
}
	// end inline asm
	// begin inline asm
	{max.f16 %rs192,%rs189,%rs60;
}
	// end inline asm
	// begin inline asm
	{min.f16 %rs195,%rs192,%rs64;
}
	// end inline asm
	// begin inline asm
	cvt.rmi.s32.f16 %r120, %rs195;
	// end inline asm
	shl.b32 	%r122, %r120, 20;
	or.b32  	%r24, %r23, %r122;
	// begin inline asm
	{.reg .f16 low,high;
 mov.b32 {low,high}, %r16;
 mov.b16 %rs199, low;}
	// end inline asm
	// begin inline asm
	{sub.f16 %rs200,%rs199,%rs37;
}
	// end inline asm
	// begin inline asm
	{  cvt.f32.f16 %f122, %rs200;}

	// end inline asm
	mul.f32 	%f123, %f122, %f82;
	// begin inline asm
	{  cvt.rn.f16.f32 %rs257, %f123;}

	// end inline asm
	// begin inline asm
	{abs.f16 %rs205,%rs257;
}
	// end inline asm
	mov.b16 	%rs209, 143;
	// begin inline asm
	{ .reg .pred __$temp3;
  setp.lt.f16  __$temp3, %rs205, %rs209;
  selp.u16 %rs207, 1, 0, __$temp3;}
	// end inline asm
	setp.eq.s16 	%p27, %rs207, 0;
	@%p27 bra 	$L__BB0_24;
	mov.f32 	%f124, 0f00000000;
	// begin inline asm
	{  cvt.rn.f16.f32 %rs210, %f124;}

	// end inline asm
	// begin inline asm
	{ .reg .pred __$temp3;
  setp.lt.f16  __$temp3, %rs210, %rs205;
  selp.u16 %rs211, 1, 0, __$temp3;}
	// end inline asm
	setp.eq.s16 	%p28, %rs211, 0;
	@%p28 bra 	$L__BB0_24;
	neg.f32 	%f126, %f81;
	fma.rn.f32 	%f127, %f126, %f123, %f122;
	fma.rn.f32 	%f125, %f82, %f127, %f123;
	// begin inline asm
	{  cvt.rn.f16.f32 %rs257, %f125;}

	// end inline asm
$L__BB0_24:
	// begin inline asm
	{add.f16 %rs215,%rs257,%rs56;
}
	// end inline asm
	// begin inline asm
	{max.f16 %rs218,%rs215,%rs60;
}
	// end inline asm
	// begin inline asm
	{min.f16 %rs221,%rs218,%rs64;
}
	// end inline asm
	// begin inline asm
	cvt.rmi.s32.f16 %r123, %rs221;
	// end inline asm
	shl.b32 	%r125, %r123, 24;
	or.b32  	%r25, %r24, %r125;
	// begin inline asm
	{.reg .f16 low,high;
 mov.b32 {low,high}, %r16;
 mov.b16 %rs225, high;}
	// end inline asm
	// begin inline asm
	{sub.f16 %rs226,%rs225,%rs37;
}
	// end inline asm
	// begin inline asm
	{  cvt.f32.f16 %f128, %rs226;}

	// end inline asm
	mul.f32 	%f129, %f128, %f82;
	// begin inline asm
	{  cvt.rn.f16.f32 %rs258, %f129;}

	// end inline asm
	// begin inline asm
	{abs.f16 %rs231,%rs258;
}
	// end inline asm
	mov.b16 	%rs235, 143;
	// begin inline asm
	{ .reg .pred __$temp3;
  setp.lt.f16  __$temp3, %rs231, %rs235;
  selp.u16 %rs233, 1, 0, __$temp3;}
	// end inline asm
	setp.eq.s16 	%p29, %rs233, 0;
	@%p29 bra 	$L__BB0_27;
	mov.f32 	%f130, 0f00000000;
	// begin inline asm
	{  cvt.rn.f16.f32 %rs236, %f130;}

	// end inline asm
	// begin inline asm
	{ .reg .pred __$temp3;
  setp.lt.f16  __$temp3, %rs236, %rs231;
  selp.u16 %rs237, 1, 0, __$temp3;}
	// end inline asm
	setp.eq.s16 	%p30, %rs237, 0;
	@%p30 bra 	$L__BB0_27;
	neg.f32 	%f132, %f81;
	fma.rn.f32 	%f133, %f132, %f129, %f128;
	fma.rn.f32 	%f131, %f82, %f133, %f129;
	// begin inline asm
	{  cvt.rn.f16.f32 %rs258, %f131;}

	// end inline asm
$L__BB0_27:
	// begin inline asm
	{add.f16 %rs241,%rs258,%rs56;
}
	// end inline asm
	// begin inline asm
	{max.f16 %rs244,%rs241,%rs60;
}
	// end inline asm
	// begin inline asm
	{min.f16 %rs247,%rs244,%rs64;
}
	// end inline asm
	// begin inline asm
	cvt.rmi.s32.f16 %r126, %rs247;
	// end inline asm
	shl.b32 	%r127, %r126, 28;
	or.b32  	%r128, %r25, %r127;
	shfl.sync.idx.b32	%r129|%p31, %r128, %r3, 31, -1;
	prmt.b32 	%r130, %r128, %r129, %r7;
	shfl.sync.idx.b32	%r131|%p32, %r130, %r4, 31, -1;
	prmt.b32 	%r132, %r130, %r131, %r8;
	st.global.u32 	[%rd32], %r132;
	add.s32 	%r134, %r134, 1;
	add.s64 	%rd32, %rd32, 128;
	add.s32 	%r133, %r133, 1;
	add.s64 	%rd31, %rd31, 4;
	setp.ne.s32 	%p33, %r134, 32;
	@%p33 bra 	$L__BB0_1;
	ld.param.u64 	%rd30, [_Z8quantizePK7__half2PS_PjPKi_param_1];
	cvta.to.global.u64 	%rd24, %rd30;
	cvt.s64.s32 	%rd25, %r1;
	add.s64 	%rd26, %rd25, %rd1;
	shl.b64 	%rd27, %rd26, 2;
	add.s64 	%rd28, %rd24, %rd27;
	st.global.u32 	[%rd28], %r136;
	ret;

}


// ===== COMPILED SASS (sm_100) =====

	.target	sm_100

	.elftype	@"ET_EXEC"


//--------------------- .note.nv.tkinfo           --------------------------
	.section	.note.nv.tkinfo,"",@"SHT_NOTE"
	.sectionflags	@"SHF_NOTE_NV_TKINFO"
	.tkinfo
        /*0018*/ 	.word	0x00000002
        /*0030*/ 	.string	""
        /*0030*/ 	.string	"ptxas"
        /*0030*/ 	.string	"Cuda compilation tools, release 13.0, V13.0.88"
        /*0030*/ 	.string	"Build cuda_13.0.r13.0/compiler.36424714_0"
        /*0030*/ 	.string	"-arch sm_100 -m 64 "



//--------------------- .note.nv.cuinfo           --------------------------
	.section	.note.nv.cuinfo,"",@"SHT_NOTE"
	.sectionflags	@"SHF_NOTE_NV_CUINFO"
        /*0018*/ 	.short	0x0002
        /*001a*/ 	.short	0x0064
        /*001c*/ 	.short	0x0082
	.zero		2


//--------------------- .nv.info                  --------------------------
	.section	.nv.info,"",@"SHT_CUDA_INFO"
	.align	4


	//----- nvinfo : EIATTR_REGCOUNT
	.align		4
        /*0000*/ 	.byte	0x04, 0x2f
        /*0002*/ 	.short	(.L_1 - .L_0)
	.align		4
.L_0:
        /*0004*/ 	.word	index@(_Z8quantizePK7__half2PS_PjPKi)
        /*0008*/ 	.word	0x00000020


	//----- nvinfo : EIATTR_FRAME_SIZE
	.align		4
.L_1:
        /*000c*/ 	.byte	0x04, 0x11
        /*000e*/ 	.short	(.L_3 - .L_2)
	.align		4
.L_2:
        /*0010*/ 	.word	index@($__internal_1_$__cuda_sm3x_div_rn_noftz_f32_slowpath)
        /*0014*/ 	.word	0x00000000


	//----- nvinfo : EIATTR_FRAME_SIZE
	.align		4
.L_3:
        /*0018*/ 	.byte	0x04, 0x11
        /*001a*/ 	.short	(.L_5 - .L_4)
	.align		4
.L_4:
        /*001c*/ 	.word	index@($__internal_0_$__cuda_sm20_sqrt_rn_f32_slowpath)
        /*0020*/ 	.word	0x00000000


	//----- nvinfo : EIATTR_FRAME_SIZE
	.align		4
.L_5:
        /*0024*/ 	.byte	0x04, 0x11
        /*0026*/ 	.short	(.L_7 - .L_6)
	.align		4
.L_6:
        /*0028*/ 	.word	index@(_Z8quantizePK7__half2PS_PjPKi)
        /*002c*/ 	.word	0x00000000


	//----- nvinfo : EIATTR_MIN_STACK_SIZE
	.align		4
.L_7:
        /*0030*/ 	.byte	0x04, 0x12
        /*0032*/ 	.short	(.L_9 - .L_8)
	.align		4
.L_8:
        /*0034*/ 	.word	index@(_Z8quantizePK7__half2PS_PjPKi)
        /*0038*/ 	.word	0x00000000
.L_9:


//--------------------- .nv.compat                --------------------------
	.section	.nv.compat,"",@"SHT_CUDA_COMPAT_INFO"
	.align	4
        /*0000*/ 	.byte	0x02, 0x09, 0x00, 0x00, 0x02, 0x02, 0x01, 0x00, 0x02, 0x05, 0x05, 0x00, 0x03, 0x07, 0x01, 0x01
        /*0010*/ 	.byte	0x02, 0x03, 0x00, 0x00, 0x02, 0x06, 0x01, 0x00, 0x04, 0x0b, 0x08, 0x00, 0x01, 0x00, 0x00, 0x00
        /*0020*/ 	.byte	0x00, 0x00, 0x00, 0x00


//--------------------- .nv.info._Z8quantizePK7__half2PS_PjPKi --------------------------
	.section	.nv.info._Z8quantizePK7__half2PS_PjPKi,"",@"SHT_CUDA_INFO"
	.sectionflags	@""
	.align	4


	//----- nvinfo : EIATTR_CUDA_API_VERSION
	.align		4
        /*0000*/ 	.byte	0x04, 0x37
        /*0002*/ 	.short	(.L_11 - .L_10)
.L_10:
        /*0004*/ 	.word	0x00000082


	//----- nvinfo : EIATTR_KPARAM_INFO
	.align		4
.L_11:
        /*0008*/ 	.byte	0x04, 0x17
        /*000a*/ 	.short	(.L_13 - .L_12)
.L_12:
        /*000c*/ 	.word	0x00000000
        /*0010*/ 	.short	0x0003
        /*0012*/ 	.short	0x0018
        /*0014*/ 	.byte	0x00, 0xf5, 0x21, 0x00


	//----- nvinfo : EIATTR_KPARAM_INFO
	.align		4
.L_13:
        /*0018*/ 	.byte	0x04, 0x17
        /*001a*/ 	.short	(.L_15 - .L_14)
.L_14:
        /*001c*/ 	.word	0x00000000
        /*0020*/ 	.short	0x0002
        /*0022*/ 	.short	0x0010
        /*0024*/ 	.byte	0x00, 0xf5, 0x21, 0x00


	//----- nvinfo : EIATTR_KPARAM_INFO
	.align		4
.L_15:
        /*0028*/ 	.byte	0x04, 0x17
        /*002a*/ 	.short	(.L_17 - .L_16)
.L_16:
        /*002c*/ 	.word	0x00000000
        /*0030*/ 	.short	0x0001
        /*0032*/ 	.short	0x0008
        /*0034*/ 	.byte	0x00, 0xf5, 0x21, 0x00


	//----- nvinfo : EIATTR_KPARAM_INFO
	.align		4
.L_17:
        /*0038*/ 	.byte	0x04, 0x17
        /*003a*/ 	.short	(.L_19 - .L_18)
.L_18:
        /*003c*/ 	.word	0x00000000
        /*0040*/ 	.short	0x0000
        /*0042*/ 	.short	0x0000
        /*0044*/ 	.byte	0x00, 0xf5, 0x21, 0x00


	//----- nvinfo : EIATTR_SPARSE_MMA_MASK
	.align		4
.L_19:
        /*0048*/ 	.byte	0x03, 0x50
        /*004a*/ 	.short	0x0000


	//----- nvinfo : EIATTR_MAXREG_COUNT
	.align		4
        /*004c*/ 	.byte	0x03, 0x1b
        /*004e*/ 	.short	0x00ff


	//----- nvinfo : EIATTR_MERCURY_ISA_VERSION
	.align		4
        /*0050*/ 	.byte	0x03, 0x5f
        /*0052*/ 	.short	0x0101


	//----- nvinfo : EIATTR_COOP_GROUP_MASK_REGIDS
	.align		4
        /*0054*/ 	.byte	0x04, 0x29
        /*0056*/ 	.short	(.L_21 - .L_20)


	//   ....[0]....
.L_20:
        /*0058*/ 	.word	0xffffffff


	//   ....[1]....
        /*005c*/ 	.word	0xffffffff


	//   ....[2]....
        /*0060*/ 	.word	0xffffffff


	//   ....[3]....
        /*0064*/ 	.word	0xffffffff


	//   ....[4]....
        /*0068*/ 	.word	0xffffffff


	//   ....[5]....
        /*006c*/ 	.word	0xffffffff


	//   ....[6]....
        /*0070*/ 	.word	0xffffffff


	//   ....[7]....
        /*0074*/ 	.word	0xffffffff


	//   ....[8]....
        /*0078*/ 	.word	0xffffffff


	//   ....[9]....
        /*007c*/ 	.word	0xffffffff


	//   ....[10]....
        /*0080*/ 	.word	0xffffffff


	//   ....[11]....
        /*0084*/ 	.word	0xffffffff


	//----- nvinfo : EIATTR_COOP_GROUP_INSTR_OFFSETS
	.align		4
.L_21:
        /*0088*/ 	.byte	0x04, 0x28
        /*008a*/ 	.short	(.L_23 - .L_22)


	//   ....[0]....
.L_22:
        /*008c*/ 	.word	0x000003e0


	//   ....[1]....
        /*0090*/ 	.word	0x00000410


	//   ....[2]....
        /*0094*/ 	.word	0x00000430


	//   ....[3]....
        /*0098*/ 	.word	0x00000450


	//   ....[4]....
        /*009c*/ 	.word	0x00000470


	//   ....[5]....
        /*00a0*/ 	.word	0x00000630


	//   ....[6]....
        /*00a4*/ 	.word	0x00000650


	//   ....[7]....
        /*00a8*/ 	.word	0x00000670


	//   ....[8]....
        /*00ac*/ 	.word	0x00000690


	//   ....[9]....
        /*00b0*/ 	.word	0x000006b0


	//   ....[10]....
        /*00b4*/ 	.word	0x000010f0


	//   ....[11]....
        /*00b8*/ 	.word	0x00001120


	//----- nvinfo : EIATTR_VRC_CTA_INIT_COUNT
	.align		4
.L_23:
        /*00bc*/ 	.byte	0x02, 0x4a
	.zero		1
	.zero		1


	//----- nvinfo : EIATTR_EXIT_INSTR_OFFSETS
	.align		4
        /*00c0*/ 	.byte	0x04, 0x1c
        /*00c2*/ 	.short	(.L_25 - .L_24)


	//   ....[0]....
.L_24:
        /*00c4*/ 	.word	0x000011f0


	//----- nvinfo : EIATTR_CRS_STACK_SIZE
	.align		4
.L_25:
        /*00c8*/ 	.byte	0x04, 0x1e
        /*00ca*/ 	.short	(.L_27 - .L_26)
.L_26:
        /*00cc*/ 	.word	0x00000000


	//----- nvinfo : EIATTR_CBANK_PARAM_SIZE
	.align		4
.L_27:
        /*00d0*/ 	.byte	0x03, 0x19
        /*00d2*/ 	.short	0x0020


	//----- nvinfo : EIATTR_PARAM_CBANK
	.align		4
        /*00d4*/ 	.byte	0x04, 0x0a
        /*00d6*/ 	.short	(.L_29 - .L_28)
	.align		4
.L_28:
        /*00d8*/ 	.word	index@(.nv.constant0._Z8quantizePK7__half2PS_PjPKi)
        /*00dc*/ 	.short	0x0380
        /*00de*/ 	.short	0x0020


	//----- nvinfo : EIATTR_SW_WAR
	.align		4
.L_29:
        /*00e0*/ 	.byte	0x04, 0x36
        /*00e2*/ 	.short	(.L_31 - .L_30)
.L_30:
        /*00e4*/ 	.word	0x00000008
.L_31:


//--------------------- .nv.callgraph             --------------------------
	.section	.nv.callgraph,"",@"SHT_CUDA_CALLGRAPH"
	.align	4
	.sectionentsize	8
	.align		4
        /*0000*/ 	.word	0x00000000
	.align		4
        /*0004*/ 	.word	0xffffffff
	.align		4
        /*0008*/ 	.word	0x00000000
	.align		4
        /*000c*/ 	.word	0xfffffffe
	.align		4
        /*0010*/ 	.word	0x00000000
	.align		4
        /*0014*/ 	.word	0xfffffffd
	.align		4
        /*0018*/ 	.word	0x00000000
	.align		4
        /*001c*/ 	.word	0xfffffffc


//--------------------- .text._Z8quantizePK7__half2PS_PjPKi --------------------------
	.section	.text._Z8quantizePK7__half2PS_PjPKi,"ax",@progbits
	.align	128
        .global         _Z8quantizePK7__half2PS_PjPKi
        .type           _Z8quantizePK7__half2PS_PjPKi,@function
        .size           _Z8quantizePK7__half2PS_PjPKi,(.L_x_21 - _Z8quantizePK7__half2PS_PjPKi)
        .other          _Z8quantizePK7__half2PS_PjPKi,@"STO_CUDA_ENTRY STV_DEFAULT"
_Z8quantizePK7__half2PS_PjPKi:
.text._Z8quantizePK7__half2PS_PjPKi:
[----:B------:R-:W-:Y:S01]  /*0000*/  LDC R1, c[0x0][0x37c] ;  /* 0x0000df00ff017b82 */ /* 0x000fe20000000800 */
[----:B------:R-:W0:Y:S07]  /*0010*/  S2R R3, SR_CTAID.X ;  /* 0x0000000000037919 */ /* 0x000e2e0000002500 */
[----:B------:R-:W1:Y:S01]  /*0020*/  LDC.64 R12, c[0x0][0x398] ;  /* 0x0000e600ff0c7b82 */ /* 0x000e620000000a00 */
[----:B------:R-:W2:Y:S01]  /*0030*/  LDCU.64 UR6, c[0x0][0x358] ;  /* 0x00006b00ff0677ac */ /* 0x000ea20008000a00 */
[----:B------:R-:W3:Y:S01]  /*0040*/  S2R R17, SR_TID.X ;  /* 0x0000000000117919 */ /* 0x000ee20000002100 */
[----:B------:R-:W4:Y:S01]  /*0050*/  LDCU.64 UR4, c[0x0][0x390] ;  /* 0x00007200ff0477ac */ /* 0x000f220008000a00 */
[----:B------:R-:W0:Y:S02]  /*0060*/  LDCU.64 UR8, c[0x0][0x380] ;  /* 0x00007000ff0877ac */ /* 0x000e240008000a00 */
[----:B0-----:R-:W-:-:S04]  /*0070*/  IMAD.SHL.U32 R3, R3, 0x40, RZ ;  /* 0x0000004003037824 */ /* 0x001fc800078e00ff */
[----:B-1----:R-:W-:-:S05]  /*0080*/  IMAD.WIDE.U32 R12, R3, 0x4, R12 ;  /* 0x00000004030c7825 */ /* 0x002fca00078e000c */
[----:B--2---:R-:W2:Y:S01]  /*0090*/  LDG.E.CONSTANT R0, desc[UR6][R12.64+0x84] ;  /* 0x000084060c007981 */ /* 0x004ea2000c1e9900 */
[C---:B---3--:R-:W-:Y:S01]  /*00a0*/  IMAD.SHL.U32 R2, R17.reuse, 0x8, RZ ;  /* 0x0000000811027824 */ /* 0x048fe200078e00ff */
[----:B------:R-:W-:Y:S01]  /*00b0*/  MOV R14, R12 ;  /* 0x0000000c000e7202 */ /* 0x000fe20000000f00 */
[----:B------:R-:W-:Y:S01]  /*00c0*/  IMAD.MOV.U32 R4, RZ, RZ, 0x3715 ;  /* 0x00003715ff047424 */ /* 0x000fe200078e00ff */
[----:B------:R0:W5:Y:S01]  /*00d0*/  LDG.E.CONSTANT R16, desc[UR6][R12.64+0x80] ;  /* 0x000080060c107981 */ /* 0x000162000c1e9900 */
[----:B------:R-:W-:Y:S01]  /*00e0*/  IMAD.MOV.U32 R5, RZ, RZ, 0x5410 ;  /* 0x00005410ff057424 */ /* 0x000fe200078e00ff */
[----:B------:R-:W-:Y:S01]  /*00f0*/  LOP3.LUT R2, R2, 0x18, RZ, 0xc0, !PT ;  /* 0x0000001802027812 */ /* 0x000fe200078ec0ff */
[----:B------:R-:W-:Y:S01]  /*0100*/  HFMA2 R11, -RZ, RZ, 0, 0 ;  /* 0x00000000ff0b7431 */ /* 0x000fe200000001ff */
[C---:B------:R-:W-:Y:S01]  /*0110*/  LOP3.LUT R10, R17.reuse, 0x1, RZ, 0x3c, !PT ;  /* 0x00000001110a7812 */ /* 0x040fe200078e3cff */
[----:B------:R-:W-:Y:S01]  /*0120*/  IMAD.MOV R6, RZ, RZ, -R17 ;  /* 0x000000ffff067224 */ /* 0x000fe200078e0a11 */
[----:B------:R-:W-:-:S02]  /*0130*/  LEA.HI R3, R17, R2, RZ, 0x1e ;  /* 0x0000000211037211 */ /* 0x000fc400078ff0ff */
[C---:B------:R-:W-:Y:S02]  /*0140*/  LOP3.LUT R2, R17.reuse, 0x1, RZ, 0xc0, !PT ;  /* 0x0000000111027812 */ /* 0x040fe400078ec0ff */
[C---:B------:R-:W-:Y:S02]  /*0150*/  LOP3.LUT R9, R17.reuse, 0x2, RZ, 0x3c, !PT ;  /* 0x0000000211097812 */ /* 0x040fe400078e3cff */
[C---:B------:R-:W-:Y:S02]  /*0160*/  LOP3.LUT R8, R17.reuse, 0x4, RZ, 0x3c, !PT ;  /* 0x0000000411087812 */ /* 0x040fe400078e3cff */
[----:B------:R-:W-:Y:S02]  /*0170*/  LOP3.LUT R7, R17, 0x10, RZ, 0x3c, !PT ;  /* 0x0000001011077812 */ /* 0x000fe400078e3cff */
[----:B--2---:R-:W-:-:S04]  /*0180*/  IADD3 R3, P0, PT, R0, R3, RZ ;  /* 0x0000000300037210 */ /* 0x004fc80007f1e0ff */
[----:B------:R-:W-:Y:S02]  /*0190*/  LEA.HI.X.SX32 R0, R0, RZ, 0x1, P0 ;  /* 0x000000ff00007211 */ /* 0x000fe400000f0eff */
[C---:B----4-:R-:W-:Y:S01]  /*01a0*/  LEA R15, P1, R3.reuse, UR4, 0x2 ;  /* 0x00000004030f7c11 */ /* 0x050fe2000f8210ff */
[----:B------:R-:W-:Y:S01]  /*01b0*/  UMOV UR4, URZ ;  /* 0x000000ff00047c82 */ /* 0x000fe20008000000 */
[----:B------:R-:W-:Y:S02]  /*01c0*/  ISETP.NE.U32.AND P0, PT, R2, 0x1, PT ;  /* 0x000000010200780c */ /* 0x000fe40003f05070 */
[----:B0-----:R-:W-:Y:S02]  /*01d0*/  LEA.HI.X R12, R3, UR5, R0, 0x2, P1 ;  /* 0x00000005030c7c11 */ /* 0x001fe400088f1400 */
[----:B------:R-:W-:Y:S02]  /*01e0*/  LOP3.LUT P1, RZ, R17, 0x2, RZ, 0xc0, !PT ;  /* 0x0000000211ff7812 */ /* 0x000fe4000782c0ff */
[----:B------:R-:W-:-:S02]  /*01f0*/  SEL R4, R4, 0x6240, !P0 ;  /* 0x0000624004047807 */ /* 0x000fc40004000000 */
[----:B------:R-:W-:-:S09]  /*0200*/  SEL R5, R5, 0x3276, !P1 ;  /* 0x0000327605057807 */ /* 0x000fd20004800000 */
.L_x_5:
[----:B0-----:R-:W-:Y:S01]  /*0210*/  IMAD.MOV.U32 R2, RZ, RZ, R14 ;  /* 0x000000ffff027224 */ /* 0x001fe200078e000e */
[----:B------:R-:W-:-:S05]  /*0220*/  MOV R3, R13 ;  /* 0x0000000d00037202 */ /* 0x000fca0000000f00 */
[----:B------:R-:W2:Y:S02]  /*0230*/  LDG.E.CONSTANT R0, desc[UR6][R2.64] ;  /* 0x0000000602007981 */ /* 0x000ea4000c1e9900 */
[----:B--2---:R-:W-:-:S04]  /*0240*/  IADD3 R17, P0, PT, R0, R17, RZ ;  /* 0x0000001100117210 */ /* 0x004fc80007f1e0ff */
[----:B------:R-:W-:Y:S02]  /*0250*/  LEA.HI.X.SX32 R0, R0, RZ, 0x1, P0 ;  /* 0x000000ff00007211 */ /* 0x000fe400000f0eff */
[----:B------:R-:W-:-:S04]  /*0260*/  LEA R18, P0, R17, UR8, 0x2 ;  /* 0x0000000811127c11 */ /* 0x000fc8000f8010ff */
[----:B------:R-:W-:-:S05]  /*0270*/  LEA.HI.X R19, R17, UR9, R0, 0x2, P0 ;  /* 0x0000000911137c11 */ /* 0x000fca00080f1400 */
[----:B------:R-:W2:Y:S04]  /*0280*/  LDG.E.CONSTANT R25, desc[UR6][R18.64] ;  /* 0x0000000612197981 */ /* 0x000ea8000c1e9900 */
[----:B------:R-:W3:Y:S04]  /*0290*/  LDG.E.CONSTANT R23, desc[UR6][R18.64+0x80] ;  /* 0x0000800612177981 */ /* 0x000ee8000c1e9900 */
[----:B------:R-:W4:Y:S04]  /*02a0*/  LDG.E.CONSTANT R21, desc[UR6][R18.64+0x100] ;  /* 0x0001000612157981 */ /* 0x000f28000c1e9900 */
[----:B------:R-:W4:Y:S01]  /*02b0*/  LDG.E.CONSTANT R27, desc[UR6][R18.64+0x180] ;  /* 0x00018006121b7981 */ /* 0x000f22000c1e9900 */
[----:B------:R-:W-:Y:S01]  /*02c0*/  BSSY.RECONVERGENT B0, `(.L_x_0) ;  /* 0x000004d000007945 */ /* 0x000fe20003800200 */
[----:B--2---:R-:W-:-:S02]  /*02d0*/  HADD2.F32 R0, -RZ, R25.H0_H0 ;  /* 0x20000019ff007230 */ /* 0x004fc40000004100 */
[----:B------:R-:W-:Y:S02]  /*02e0*/  HADD2.F32 R17, -RZ, R25.H1_H1 ;  /* 0x30000019ff117230 */ /* 0x000fe40000004100 */
[--C-:B---3--:R-:W-:Y:S02]  /*02f0*/  HADD2.F32 R2, -RZ, R23.reuse.H0_H0 ;  /* 0x20000017ff027230 */ /* 0x108fe40000004100 */
[----:B------:R-:W-:Y:S02]  /*0300*/  HADD2.F32 R3, -RZ, R23.H1_H1 ;  /* 0x30000017ff037230 */ /* 0x000fe40000004100 */
[----:B------:R-:W-:Y:S01]  /*0310*/  FADD R0, R0, R17 ;  /* 0x0000001100007221 */ /* 0x000fe20000000000 */
[--C-:B----4-:R-:W-:Y:S02]  /*0320*/  HADD2.F32 R17, -RZ, R21.reuse.H1_H1 ;  /* 0x30000015ff117230 */ /* 0x110fe40000004100 */
[----:B------:R-:W-:Y:S01]  /*0330*/  FADD R3, R2, R3 ;  /* 0x0000000302037221 */ /* 0x000fe20000000000 */
[----:B------:R-:W-:-:S02]  /*0340*/  HADD2.F32 R2, -RZ, R21.H0_H0 ;  /* 0x20000015ff027230 */ /* 0x000fc40000004100 */
[----:B------:R-:W-:Y:S01]  /*0350*/  FADD R0, RZ, R0 ;  /* 0x00000000ff007221 */ /* 0x000fe20000000000 */
[--C-:B------:R-:W-:Y:S02]  /*0360*/  HADD2.F32 R20, -RZ, R27.reuse.H0_H0 ;  /* 0x2000001bff147230 */ /* 0x100fe40000004100 */
[----:B------:R-:W-:Y:S02]  /*0370*/  HADD2.F32 R19, -RZ, R27.H1_H1 ;  /* 0x3000001bff137230 */ /* 0x000fe40000004100 */
[----:B------:R-:W-:Y:S01]  /*0380*/  FADD R0, R0, R3 ;  /* 0x0000000300007221 */ /* 0x000fe20000000000 */
[----:B------:R-:W-:Y:S02]  /*0390*/  FADD R17, R2, R17 ;  /* 0x0000001102117221 */ /* 0x000fe40000000000 */
[----:B------:R-:W-:Y:S02]  /*03a0*/  FADD R19, R20, R19 ;  /* 0x0000001314137221 */ /* 0x000fe40000000000 */
[----:B------:R-:W-:-:S02]  /*03b0*/  FADD R0, R0, R17 ;  /* 0x0000001100007221 */ /* 0x000fc40000000000 */
[----:B------:R-:W0:Y:S02]  /*03c0*/  S2R R17, SR_TID.X ;  /* 0x0000000000117919 */ /* 0x000e240000002100 */
[----:B------:R-:W-:-:S05]  /*03d0*/  FADD R19, R0, R19 ;  /* 0x0000001300137221 */ /* 0x000fca0000000000 */
[----:B------:R-:W1:Y:S02]  /*03e0*/  SHFL.IDX PT, R0, R19, R10, 0x1f ;  /* 0x00001f0a13007589 */ /* 0x000e6400000e0000 */
[----:B-1----:R-:W-:Y:S01]  /*03f0*/  FADD R2, R19, R0 ;  /* 0x0000000013027221 */ /* 0x002fe20000000000 */
[----:B0-----:R-:W-:-:S04]  /*0400*/  LOP3.LUT R0, R17, 0x8, RZ, 0x3c, !PT ;  /* 0x0000000811007812 */ /* 0x001fc800078e3cff */
[----:B------:R-:W0:Y:S02]  /*0410*/  SHFL.IDX PT, R3, R2, R9, 0x1f ;  /* 0x00001f0902037589 */ /* 0x000e2400000e0000 */
[----:B0-----:R-:W-:-:S05]  /*0420*/  FADD R3, R2, R3 ;  /* 0x0000000302037221 */ /* 0x001fca0000000000 */
[----:B------:R-:W0:Y:S02]  /*0430*/  SHFL.IDX PT, R18, R3, R8, 0x1f ;  /* 0x00001f0803127589 */ /* 0x000e2400000e0000 */
[----:B0-----:R-:W-:-:S05]  /*0440*/  FADD R29, R3, R18 ;  /* 0x00000012031d7221 */ /* 0x001fca0000000000 */
[----:B------:R-:W0:Y:S02]  /*0450*/  SHFL.IDX PT, R18, R29, R0, 0x1f ;  /* 0x00001f001d127589 */ /* 0x000e2400000e0000 */
[----:B0-----:R-:W-:-:S05]  /*0460*/  FADD R20, R29, R18 ;  /* 0x000000121d147221 */ /* 0x001fca0000000000 */
[----:B------:R-:W0:Y:S02]  /*0470*/  SHFL.IDX PT, R18, R20, R7, 0x1f ;  /* 0x00001f0714127589 */ /* 0x000e2400000e0000 */
[----:B0-----:R-:W-:-:S04]  /*0480*/  FADD R18, R20, R18 ;  /* 0x0000001214127221 */ /* 0x001fc80000000000 */
[----:B------:R-:W-:-:S05]  /*0490*/  FMUL R18, R18, 0.00390625 ;  /* 0x3b80000012127820 */ /* 0x000fca0000400000 */
[----:B------:R-:W-:-:S05]  /*04a0*/  F2FP.F16.F32.PACK_AB R2, RZ, R18 ;  /* 0x00000012ff02723e */ /* 0x000fca00000000ff */
[--C-:B------:R-:W-:Y:S02]  /*04b0*/  HADD2 R22, R23, -R2.reuse.H0_H0 ;  /* 0xa000000217167230 */ /* 0x100fe40000000000 */
[--C-:B------:R-:W-:Y:S02]  /*04c0*/  HADD2 R19, R25, -R2.reuse.H0_H0 ;  /* 0xa000000219137230 */ /* 0x100fe40000000000 */
[--C-:B------:R-:W-:Y:S02]  /*04d0*/  HADD2 R20, R21, -R2.reuse.H0_H0 ;  /* 0xa000000215147230 */ /* 0x100fe40000000000 */
[----:B------:R-:W-:Y:S02]  /*04e0*/  HMUL2 R19, R19, R19 ;  /* 0x0000001313137232 */ /* 0x000fe40000000000 */
[----:B------:R-:W-:Y:S02]  /*04f0*/  HFMA2 R24, R22, R22, -RZ ;  /* 0x0000001616187231 */ /* 0x000fe400001000ff */
[----:B------:R-:W-:-:S02]  /*0500*/  HADD2 R2, R27, -R2.H0_H0 ;  /* 0xa00000021b027230 */ /* 0x000fc40000000000 */
[----:B------:R-:W-:Y:S02]  /*0510*/  HMUL2 R20, R20, R20 ;  /* 0x0000001414147232 */ /* 0x000fe40000000000 */
[--C-:B------:R-:W-:Y:S02]  /*0520*/  HADD2.F32 R3, -RZ, R19.reuse.H0_H0 ;  /* 0x20000013ff037230 */ /* 0x100fe40000004100 */
[----:B------:R-:W-:Y:S02]  /*0530*/  HADD2.F32 R22, -RZ, R19.H1_H1 ;  /* 0x30000013ff167230 */ /* 0x000fe40000004100 */
[----:B------:R-:W-:-:S03]  /*0540*/  HADD2.F32 R19, -RZ, R24.H0_H0 ;  /* 0x20000018ff137230 */ /* 0x000fc60000004100 */
[----:B------:R-:W-:Y:S01]  /*0550*/  FADD R3, R3, R22 ;  /* 0x0000001603037221 */ /* 0x000fe20000000000 */
[----:B------:R-:W-:Y:S02]  /*0560*/  HADD2.F32 R24, -RZ, R24.H1_H1 ;  /* 0x30000018ff187230 */ /* 0x000fe40000004100 */
[----:B------:R-:W-:Y:S02]  /*0570*/  HFMA2 R22, R2, R2, -RZ ;  /* 0x0000000202167231 */ /* 0x000fe400001000ff */
[--C-:B------:R-:W-:Y:S02]  /*0580*/  HADD2.F32 R2, -RZ, R20.reuse.H0_H0 ;  /* 0x20000014ff027230 */ /* 0x100fe40000004100 */
[----:B------:R-:W-:Y:S01]  /*0590*/  FADD R3, RZ, R3 ;  /* 0x00000003ff037221 */ /* 0x000fe20000000000 */
[----:B------:R-:W-:Y:S01]  /*05a0*/  FADD R24, R19, R24 ;  /* 0x0000001813187221 */ /* 0x000fe20000000000 */
[----:B------:R-:W-:-:S03]  /*05b0*/  HADD2.F32 R19, -RZ, R20.H1_H1 ;  /* 0x30000014ff137230 */ /* 0x000fc60000004100 */
[----:B------:R-:W-:Y:S01]  /*05c0*/  FADD R3, R3, R24 ;  /* 0x0000001803037221 */ /* 0x000fe20000000000 */
[--C-:B------:R-:W-:Y:S02]  /*05d0*/  HADD2.F32 R20, -RZ, R22.reuse.H0_H0 ;  /* 0x20000016ff147230 */ /* 0x100fe40000004100 */
[----:B------:R-:W-:Y:S01]  /*05e0*/  FADD R2, R2, R19 ;  /* 0x0000001302027221 */ /* 0x000fe20000000000 */
[----:B------:R-:W-:-:S03]  /*05f0*/  HADD2.F32 R29, -RZ, R22.H1_H1 ;  /* 0x30000016ff1d7230 */ /* 0x000fc60000004100 */
[----:B------:R-:W-:Y:S02]  /*0600*/  FADD R2, R3, R2 ;  /* 0x0000000203027221 */ /* 0x000fe40000000000 */
[----:B------:R-:W-:-:S04]  /*0610*/  FADD R29, R20, R29 ;  /* 0x0000001d141d7221 */ /* 0x000fc80000000000 */
[----:B------:R-:W-:-:S05]  /*0620*/  FADD R29, R2, R29 ;  /* 0x0000001d021d7221 */ /* 0x000fca0000000000 */
[----:B------:R-:W0:Y:S02]  /*0630*/  SHFL.IDX PT, R2, R29, R10, 0x1f ;  /* 0x00001f0a1d027589 */ /* 0x000e2400000e0000 */
[----:B0-----:R-:W-:-:S05]  /*0640*/  FADD R2, R29, R2 ;  /* 0x000000021d027221 */ /* 0x001fca0000000000 */
        /* <DEDUP_REMOVED lines=8> */
[----:B------:R-:W-:Y:S01]  /*06d0*/  VIADD R22, R24, 0xf3000000 ;  /* 0xf300000018167836 */ /* 0x000fe20000000000 */
[----:B------:R0:W1:Y:S04]  /*06e0*/  MUFU.RSQ R29, R24 ;  /* 0x00000018001d7308 */ /* 0x0000680000001400 */
[----:B------:R-:W-:-:S13]  /*06f0*/  ISETP.GT.U32.AND P0, PT, R22, 0x727fffff, PT ;  /* 0x727fffff1600780c */ /* 0x000fda0003f04070 */
[----:B01----:R-:W-:Y:S05]  /*0700*/  @!P0 BRA `(.L_x_1) ;  /* 0x0000000000108947 */ /* 0x003fea0003800000 */
[----:B------:R-:W-:-:S07]  /*0710*/  MOV R2, 0x730 ;  /* 0x0000073000027802 */ /* 0x000fce0000000f00 */
[----:B-----5:R-:W-:Y:S05]  /*0720*/  CALL.REL.NOINC `($__internal_0_$__cuda_sm20_sqrt_rn_f32_slowpath) ;  /* 0x0000000800b47944 */ /* 0x020fea0003c00000 */
[----:B------:R-:W-:Y:S01]  /*0730*/  IMAD.MOV.U32 R3, RZ, RZ, R0 ;  /* 0x000000ffff037224 */ /* 0x000fe200078e0000 */
[----:B------:R-:W-:Y:S06]  /*0740*/  BRA `(.L_x_2) ;  /* 0x0000000000107947 */ /* 0x000fec0003800000 */
.L_x_1:
[----:B------:R-:W-:Y:S01]  /*0750*/  FMUL.FTZ R3, R24, R29 ;  /* 0x0000001d18037220 */ /* 0x000fe20000410000 */
[----:B------:R-:W-:-:S03]  /*0760*/  FMUL.FTZ R2, R29, 0.5 ;  /* 0x3f0000001d027820 */ /* 0x000fc60000410000 */
[----:B------:R-:W-:-:S04]  /*0770*/  FFMA R0, -R3, R3, R24 ;  /* 0x0000000303007223 */ /* 0x000fc80000000118 */
[----:B------:R-:W-:-:S07]  /*0780*/  FFMA R3, R0, R2, R3 ;  /* 0x0000000200037223 */ /* 0x000fce0000000003 */
.L_x_2:
[----:B------:R-:W-:Y:S05]  /*0790*/  BSYNC.RECONVERGENT B0 ;  /* 0x0000000000007941 */ /* 0x000fea0003800200 */
.L_x_0:
[----:B------:R-:W-:Y:S01]  /*07a0*/  MOV R19, 0x3cdf0b75 ;  /* 0x3cdf0b7500137802 */ /* 0x000fe20000000f00 */
[----:B------:R-:W-:Y:S01]  /*07b0*/  IMAD.MOV.U32 R0, RZ, RZ, 0x4212e987 ;  /* 0x4212e987ff007424 */ /* 0x000fe200078e00ff */
[----:B------:R-:W0:Y:S01]  /*07c0*/  FCHK P0, R3, 36.728054046630859375 ;  /* 0x4212e98703007902 */ /* 0x000e220000000000 */
[----:B------:R-:W-:Y:S02]  /*07d0*/  BSSY.RECONVERGENT B1, `(.L_x_3) ;  /* 0x000000b000017945 */ /* 0x000fe40003800200 */
[----:B------:R-:W-:-:S04]  /*07e0*/  FFMA R0, R19, -R0, 1 ;  /* 0x3f80000013007423 */ /* 0x000fc80000000800 */
[----:B------:R-:W-:-:S04]  /*07f0*/  FFMA R0, R0, R19, 0.027227142825722694397 ;  /* 0x3cdf0b7500007423 */ /* 0x000fc80000000013 */
[----:B------:R-:W-:-:S04]  /*0800*/  FFMA R2, R0, R3, RZ ;  /* 0x0000000300027223 */ /* 0x000fc800000000ff */
[----:B------:R-:W-:-:S04]  /*0810*/  FFMA R19, R2, -36.728054046630859375, R3 ;  /* 0xc212e98702137823 */ /* 0x000fc80000000003 */
[----:B------:R-:W-:Y:S01]  /*0820*/  FFMA R19, R0, R19, R2 ;  /* 0x0000001300137223 */ /* 0x000fe20000000002 */
[----:B0-----:R-:W-:Y:S06]  /*0830*/  @!P0 BRA `(.L_x_4) ;  /* 0x0000000000108947 */ /* 0x001fec0003800000 */
[----:B------:R-:W-:Y:S01]  /*0840*/  IMAD.MOV.U32 R0, RZ, RZ, R3 ;  /* 0x000000ffff007224 */ /* 0x000fe200078e0003 */
[----:B------:R-:W-:-:S07]  /*0850*/  MOV R2, 0x870 ;  /* 0x0000087000027802 */ /* 0x000fce0000000f00 */
[----:B-----5:R-:W-:Y:S05]  /*0860*/  CALL.REL.NOINC `($__internal_1_$__cuda_sm3x_div_rn_noftz_f32_slowpath) ;  /* 0x0000000800c07944 */ /* 0x020fea0003c00000 */
[----:B------:R-:W-:-:S07]  /*0870*/  MOV R19, R0 ;  /* 0x0000000000137202 */ /* 0x000fce0000000f00 */
.L_x_4:
[----:B------:R-:W-:Y:S05]  /*0880*/  BSYNC.RECONVERGENT B1 ;  /* 0x0000000000017941 */ /* 0x000fea0003800200 */
.L_x_3:
[----:B------:R-:W-:Y:S01]  /*0890*/  FSETP.NEU.AND P0, PT, R19, RZ, PT ;  /* 0x000000ff1300720b */ /* 0x000fe20003f0d000 */
[----:B------:R-:W-:-:S03]  /*08a0*/  UIADD3 UR4, UPT, UPT, UR4, 0x1, URZ ;  /* 0x0000000104047890 */ /* 0x000fc6000fffe0ff */
[----:B------:R-:W-:Y:S01]  /*08b0*/  FSEL R3, R19, 1, P0 ;  /* 0x3f80000013037808 */ /* 0x000fe20000000000 */
[----:B------:R-:W-:-:S03]  /*08c0*/  UISETP.NE.AND UP0, UPT, UR4, 0x20, UPT ;  /* 0x000000200400788c */ /* 0x000fc6000bf05270 */
[----:B------:R-:W-:-:S05]  /*08d0*/  F2FP.F16.F32.PACK_AB R2, R3, R18 ;  /* 0x000000120302723e */ /* 0x000fca00000000ff */
[--C-:B------:R-:W-:Y:S02]  /*08e0*/  HADD2.F32 R0, -RZ, R2.reuse.H1_H1 ;  /* 0x30000002ff007230 */ /* 0x100fe40000004100 */
[--C-:B------:R-:W-:Y:S02]  /*08f0*/  HADD2 R25, R25, -R2.reuse.H0_H0 ;  /* 0xa000000219197230 */ /* 0x100fe40000000000 */
[--C-:B------:R-:W-:Y:S01]  /*0900*/  HADD2 R28, R23, -R2.reuse.H0_H0 ;  /* 0xa0000002171c7230 */ /* 0x100fe20000000000 */
[----:B------:R-:W0:Y:S01]  /*0910*/  MUFU.RCP R3, R0 ;  /* 0x0000000000037308 */ /* 0x000e220000001000 */
[--C-:B------:R-:W-:Y:S02]  /*0920*/  HADD2 R21, R21, -R2.reuse.H0_H0 ;  /* 0xa000000215157230 */ /* 0x100fe40000000000 */
[----:B------:R-:W-:Y:S02]  /*0930*/  HADD2.F32 R24, -RZ, R25.H0_H0 ;  /* 0x20000019ff187230 */ /* 0x000fe40000004100 */
[----:B------:R-:W-:-:S02]  /*0940*/  HADD2 R2, R27, -R2.H0_H0 ;  /* 0xa00000021b027230 */ /* 0x000fc40000000000 */
[----:B------:R-:W-:Y:S02]  /*0950*/  HADD2.F32 R29, -RZ, R25.H1_H1 ;  /* 0x30000019ff1d7230 */ /* 0x000fe40000004100 */
[----:B0-----:R-:W-:-:S03]  /*0960*/  FMUL R26, R24, R3 ;  /* 0x00000003181a7220 */ /* 0x001fc60000400000 */
[----:B------:R-:W-:Y:S02]  /*0970*/  FMUL R22, R3, R29 ;  /* 0x0000001d03167220 */ /* 0x000fe40000400000 */
[----:B------:R-:W-:-:S05]  /*0980*/  F2FP.F16.F32.PACK_AB R20, RZ, R26 ;  /* 0x0000001aff14723e */ /* 0x000fca00000000ff */
[C---:B------:R-:W-:Y:S02]  /*0990*/  HSETP2.GEU.AND P0, PT, |R20|.reuse.H0_H0, 8.523464202880859375e-06, 8.523464202880859375e-06, PT ;  /* 0x008f008f14007434 */ /* 0x040fe40003f0ea00 */
[----:B------:R-:W-:-:S05]  /*09a0*/  HSETP2.GT.AND P1, PT, |R20|.H0_H0, RZ.H0_H0, PT ;  /* 0x200000ff14007234 */ /* 0x000fca0003f24a00 */
[----:B------:R-:W-:-:S13]  /*09b0*/  PLOP3.LUT P1, PT, P0, P1, PT, 0xf2, 0x2f ;  /* 0x00000000002f781c */ /* 0x000fda0000723e72 */
[----:B------:R-:W-:-:S04]  /*09c0*/  @!P1 FFMA R24, -R0, R26, R24 ;  /* 0x0000001a00189223 */ /* 0x000fc80000000118 */
[----:B------:R-:W-:Y:S01]  /*09d0*/  @!P1 FFMA R25, R3, R24, R26 ;  /* 0x0000001803199223 */ /* 0x000fe2000000001a */
[----:B------:R-:W-:-:S04]  /*09e0*/  F2FP.F16.F32.PACK_AB R24, RZ, R22 ;  /* 0x00000016ff18723e */ /* 0x000fc800000000ff */
[----:B------:R-:W-:Y:S01]  /*09f0*/  @!P1 F2FP.F16.F32.PACK_AB R20, RZ, R25 ;  /* 0x00000019ff14923e */ /* 0x000fe200000000ff */
[----:B------:R-:W-:Y:S01]  /*0a00*/  HADD2.F32 R25, -RZ, R28.H1_H1 ;  /* 0x3000001cff197230 */ /* 0x000fe20000004100 */
[C---:B------:R-:W-:Y:S02]  /*0a10*/  HSETP2.GEU.AND P2, PT, |R24|.reuse.H0_H0, 8.523464202880859375e-06, 8.523464202880859375e-06, PT ;  /* 0x008f008f18007434 */ /* 0x040fe40003f4ea00 */
[----:B------:R-:W-:Y:S01]  /*0a20*/  HSETP2.GT.AND P0, PT, |R24|.H0_H0, RZ.H0_H0, PT ;  /* 0x200000ff18007234 */ /* 0x000fe20003f04a00 */
[----:B------:R-:W-:-:S04]  /*0a30*/  HADD2 R20, R20.H0_H0, 8.5, 8.5 ;  /* 0x4840484014147430 */ /* 0x000fc80000000800 */
[----:B------:R-:W-:Y:S02]  /*0a40*/  PLOP3.LUT P0, PT, P2, P0, PT, 0xf2, 0x2f ;  /* 0x00000000002f781c */ /* 0x000fe40001701e72 */
[----:B------:R-:W-:-:S04]  /*0a50*/  HMNMX2 R20, R20.H0_H0, 1.5, 1.5, !PT ;  /* 0x3e003e0014147840 */ /* 0x000fc80007800800 */
[----:B------:R-:W-:-:S06]  /*0a60*/  HMNMX2 R20, R20.H0_H0, 15.5, 15.5, PT ;  /* 0x4bc04bc014147840 */ /* 0x000fcc0003800800 */
[----:B------:R-:W-:Y:S01]  /*0a70*/  F2I.F16.FLOOR.NTZ R20, R20 ;  /* 0x0000001400147305 */ /* 0x000fe20000107100 */
[----:B------:R-:W-:Y:S01]  /*0a80*/  @!P0 FFMA R23, -R0, R22, R29 ;  /* 0x0000001600178223 */ /* 0x000fe2000000011d */
[----:B------:R-:W-:Y:S02]  /*0a90*/  HADD2.F32 R29, -RZ, R28.H0_H0 ;  /* 0x2000001cff1d7230 */ /* 0x000fe40000004100 */
[C---:B------:R-:W-:Y:S01]  /*0aa0*/  FMUL R28, R3.reuse, R25 ;  /* 0x00000019031c7220 */ /* 0x040fe20000400000 */
[C---:B------:R-:W-:Y:S02]  /*0ab0*/  @!P0 FFMA R23, R3.reuse, R23, R22 ;  /* 0x0000001703178223 */ /* 0x040fe40000000016 */
[----:B------:R-:W-:-:S03]  /*0ac0*/  FMUL R22, R3, R29 ;  /* 0x0000001d03167220 */ /* 0x000fc60000400000 */
[----:B------:R-:W-:Y:S02]  /*0ad0*/  @!P0 F2FP.F16.F32.PACK_AB R24, RZ, R23 ;  /* 0x00000017ff18823e */ /* 0x000fe400000000ff */
[----:B------:R-:W-:Y:S02]  /*0ae0*/  F2FP.F16.F32.PACK_AB R26, RZ, R22 ;  /* 0x00000016ff1a723e */ /* 0x000fe400000000ff */
[----:B------:R-:W-:Y:S01]  /*0af0*/  F2FP.F16.F32.PACK_AB R23, RZ, R28 ;  /* 0x0000001cff17723e */ /* 0x000fe200000000ff */
[----:B------:R-:W-:Y:S02]  /*0b00*/  HADD2 R24, R24.H0_H0, 8.5, 8.5 ;  /* 0x4840484018187430 */ /* 0x000fe40000000800 */
[C---:B------:R-:W-:Y:S02]  /*0b10*/  HSETP2.GEU.AND P2, PT, |R26|.reuse.H0_H0, 8.523464202880859375e-06, 8.523464202880859375e-06, PT ;  /* 0x008f008f1a007434 */ /* 0x040fe40003f4ea00 */
[----:B------:R-:W-:Y:S02]  /*0b20*/  HSETP2.GT.AND P1, PT, |R26|.H0_H0, RZ.H0_H0, PT ;  /* 0x200000ff1a007234 */ /* 0x000fe40003f24a00 */
[----:B------:R-:W-:-:S03]  /*0b30*/  HSETP2.GT.AND P0, PT, |R23|.H0_H0, RZ.H0_H0, PT ;  /* 0x200000ff17007234 */ /* 0x000fc60003f04a00 */
[----:B------:R-:W-:Y:S02]  /*0b40*/  PLOP3.LUT P1, PT, P2, P1, PT, 0xf2, 0x2f ;  /* 0x00000000002f781c */ /* 0x000fe40001723e72 */
[----:B------:R-:W-:-:S05]  /*0b50*/  HSETP2.GEU.AND P2, PT, |R23|.H0_H0, 8.523464202880859375e-06, 8.523464202880859375e-06, PT ;  /* 0x008f008f17007434 */ /* 0x000fca0003f4ea00 */
[----:B------:R-:W-:-:S06]  /*0b60*/  PLOP3.LUT P0, PT, P2, P0, PT, 0xf2, 0x2f ;  /* 0x00000000002f781c */ /* 0x000fcc0001701e72 */
[----:B------:R-:W-:-:S04]  /*0b70*/  @!P1 FFMA R29, -R0, R22, R29 ;  /* 0x00000016001d9223 */ /* 0x000fc8000000011d */
[C---:B------:R-:W-:Y:S01]  /*0b80*/  @!P1 FFMA R22, R3.reuse, R29, R22 ;  /* 0x0000001d03169223 */ /* 0x040fe20000000016 */
[--C-:B------:R-:W-:Y:S02]  /*0b90*/  HADD2.F32 R29, -RZ, R21.reuse.H0_H0 ;  /* 0x20000015ff1d7230 */ /* 0x100fe40000004100 */
[----:B------:R-:W-:Y:S01]  /*0ba0*/  @!P0 FFMA R25, -R0, R28, R25 ;  /* 0x0000001c00198223 */ /* 0x000fe20000000119 */
[----:B------:R-:W-:Y:S01]  /*0bb0*/  HADD2.F32 R21, -RZ, R21.H1_H1 ;  /* 0x30000015ff157230 */ /* 0x000fe20000004100 */
[----:B------:R-:W-:Y:S02]  /*0bc0*/  @!P1 F2FP.F16.F32.PACK_AB R26, RZ, R22 ;  /* 0x00000016ff1a923e */ /* 0x000fe400000000ff */
[C---:B------:R-:W-:Y:S01]  /*0bd0*/  @!P0 FFMA R25, R3.reuse, R25, R28 ;  /* 0x0000001903198223 */ /* 0x040fe2000000001c */
[----:B------:R-:W-:Y:S02]  /*0be0*/  FMUL R28, R3, R29 ;  /* 0x0000001d031c7220 */ /* 0x000fe40000400000 */
[----:B------:R-:W-:-:S02]  /*0bf0*/  HADD2 R26, R26.H0_H0, 8.5, 8.5 ;  /* 0x484048401a1a7430 */ /* 0x000fc40000000800 */
[----:B------:R-:W-:Y:S02]  /*0c00*/  @!P0 F2FP.F16.F32.PACK_AB R23, RZ, R25 ;  /* 0x00000019ff17823e */ /* 0x000fe400000000ff */
[----:B------:R-:W-:-:S05]  /*0c10*/  F2FP.F16.F32.PACK_AB R22, RZ, R28 ;  /* 0x0000001cff16723e */ /* 0x000fca00000000ff */
[C---:B------:R-:W-:Y:S02]  /*0c20*/  HSETP2.GEU.AND P2, PT, |R22|.reuse.H0_H0, 8.523464202880859375e-06, 8.523464202880859375e-06, PT ;  /* 0x008f008f16007434 */ /* 0x040fe40003f4ea00 */
[----:B------:R-:W-:-:S05]  /*0c30*/  HSETP2.GT.AND P1, PT, |R22|.H0_H0, RZ.H0_H0, PT ;  /* 0x200000ff16007234 */ /* 0x000fca0003f24a00 */
[----:B------:R-:W-:-:S13]  /*0c40*/  PLOP3.LUT P1, PT, P2, P1, PT, 0xf2, 0x2f ;  /* 0x00000000002f781c */ /* 0x000fda0001723e72 */
[----:B------:R-:W-:-:S04]  /*0c50*/  @!P1 FFMA R29, -R0, R28, R29 ;  /* 0x0000001c001d9223 */ /* 0x000fc8000000011d */
[C---:B------:R-:W-:Y:S01]  /*0c60*/  @!P1 FFMA R29, R3.reuse, R29, R28 ;  /* 0x0000001d031d9223 */ /* 0x040fe2000000001c */
[----:B------:R-:W-:-:S04]  /*0c70*/  FMUL R28, R3, R21 ;  /* 0x00000015031c7220 */ /* 0x000fc80000400000 */
[----:B------:R-:W-:Y:S02]  /*0c80*/  @!P1 F2FP.F16.F32.PACK_AB R22, RZ, R29 ;  /* 0x0000001dff16923e */ /* 0x000fe400000000ff */
[----:B------:R-:W-:-:S03]  /*0c90*/  F2FP.F16.F32.PACK_AB R25, RZ, R28 ;  /* 0x0000001cff19723e */ /* 0x000fc600000000ff */
[----:B------:R-:W-:Y:S02]  /*0ca0*/  HADD2 R22, R22.H0_H0, 8.5, 8.5 ;  /* 0x4840484016167430 */ /* 0x000fe40000000800 */
[C---:B------:R-:W-:Y:S02]  /*0cb0*/  HSETP2.GEU.AND P2, PT, |R25|.reuse.H0_H0, 8.523464202880859375e-06, 8.523464202880859375e-06, PT ;  /* 0x008f008f19007434 */ /* 0x040fe40003f4ea00 */
[----:B------:R-:W-:Y:S02]  /*0cc0*/  HSETP2.GT.AND P0, PT, |R25|.H0_H0, RZ.H0_H0, PT ;  /* 0x200000ff19007234 */ /* 0x000fe40003f04a00 */
[----:B------:R-:W-:-:S03]  /*0cd0*/  HMNMX2 R22, R22.H0_H0, 1.5, 1.5, !PT ;  /* 0x3e003e0016167840 */ /* 0x000fc60007800800 */
[----:B------:R-:W-:-:S13]  /*0ce0*/  PLOP3.LUT P0, PT, P2, P0, PT, 0xf2, 0x2f ;  /* 0x00000000002f781c */ /* 0x000fda0001701e72 */
[----:B------:R-:W-:-:S04]  /*0cf0*/  @!P0 FFMA R21, -R0, R28, R21 ;  /* 0x0000001c00158223 */ /* 0x000fc80000000115 */
[----:B------:R-:W-:Y:S01]  /*0d00*/  @!P0 FFMA R28, R3, R21, R28 ;  /* 0x00000015031c8223 */ /* 0x000fe2000000001c */
[----:B------:R-:W-:-:S04]  /*0d10*/  HADD2.F32 R21, -RZ, R2.H0_H0 ;  /* 0x20000002ff157230 */ /* 0x000fc80000004100 */
[----:B------:R-:W-:Y:S01]  /*0d20*/  @!P0 F2FP.F16.F32.PACK_AB R25, RZ, R28 ;  /* 0x0000001cff19823e */ /* 0x000fe200000000ff */
[----:B------:R-:W-:Y:S01]  /*0d30*/  FMUL R27, R3, R21 ;  /* 0x00000015031b7220 */ /* 0x000fe20000400000 */
[----:B------:R-:W-:-:S03]  /*0d40*/  HMNMX2 R28, R24.H0_H0, 1.5, 1.5, !PT ;  /* 0x3e003e00181c7840 */ /* 0x000fc60007800800 */
[----:B------:R-:W-:Y:S01]  /*0d50*/  HADD2 R25, R25.H0_H0, 8.5, 8.5 ;  /* 0x4840484019197430 */ /* 0x000fe20000000800 */
[----:B------:R-:W-:Y:S02]  /*0d60*/  F2FP.F16.F32.PACK_AB R29, RZ, R27 ;  /* 0x0000001bff1d723e */ /* 0x000fe400000000ff */
[----:B------:R-:W-:Y:S02]  /*0d70*/  HMNMX2 R28, R28.H0_H0, 15.5, 15.5, PT ;  /* 0x4bc04bc01c1c7840 */ /* 0x000fe40003800800 */
[----:B------:R-:W-:Y:S02]  /*0d80*/  HMNMX2 R25, R25.H0_H0, 1.5, 1.5, !PT ;  /* 0x3e003e0019197840 */ /* 0x000fe40007800800 */
[C---:B------:R-:W-:Y:S02]  /*0d90*/  HSETP2.GEU.AND P2, PT, |R29|.reuse.H0_H0, 8.523464202880859375e-06, 8.523464202880859375e-06, PT ;  /* 0x008f008f1d007434 */ /* 0x040fe40003f4ea00 */
[----:B------:R-:W-:Y:S01]  /*0da0*/  HSETP2.GT.AND P1, PT, |R29|.H0_H0, RZ.H0_H0, PT ;  /* 0x200000ff1d007234 */ /* 0x000fe20003f24a00 */
[----:B------:R-:W-:Y:S04]  /*0db0*/  F2I.F16.FLOOR.NTZ R28, R28 ;  /* 0x0000001c001c7305 */ /* 0x000fe80000107100 */
[----:B------:R-:W-:-:S13]  /*0dc0*/  PLOP3.LUT P1, PT, P2, P1, PT, 0xf2, 0x2f ;  /* 0x00000000002f781c */ /* 0x000fda0001723e72 */
[----:B------:R-:W-:-:S04]  /*0dd0*/  @!P1 FFMA R21, -R0, R27, R21 ;  /* 0x0000001b00159223 */ /* 0x000fc80000000115 */
[----:B------:R-:W-:Y:S01]  /*0de0*/  @!P1 FFMA R27, R3, R21, R27 ;  /* 0x00000015031b9223 */ /* 0x000fe2000000001b */
[----:B------:R-:W-:-:S04]  /*0df0*/  HADD2.F32 R21, -RZ, R2.H1_H1 ;  /* 0x30000002ff157230 */ /* 0x000fc80000004100 */
[----:B------:R-:W-:Y:S01]  /*0e00*/  @!P1 F2FP.F16.F32.PACK_AB R29, RZ, R27 ;  /* 0x0000001bff1d923e */ /* 0x000fe200000000ff */
[----:B------:R-:W-:Y:S01]  /*0e10*/  FMUL R2, R3, R21 ;  /* 0x0000001503027220 */ /* 0x000fe20000400000 */
[----:B------:R-:W-:Y:S01]  /*0e20*/  HMNMX2 R27, R26.H0_H0, 1.5, 1.5, !PT ;  /* 0x3e003e001a1b7840 */ /* 0x000fe20007800800 */
[----:B------:R-:W-:Y:S02]  /*0e30*/  HADD2 R26, R23.H0_H0, 8.5, 8.5 ;  /* 0x48404840171a7430 */ /* 0x000fe40000000800 */
[----:B------:R-:W-:Y:S01]  /*0e40*/  HADD2 R29, R29.H0_H0, 8.5, 8.5 ;  /* 0x484048401d1d7430 */ /* 0x000fe20000000800 */
[----:B------:R-:W-:Y:S02]  /*0e50*/  F2FP.F16.F32.PACK_AB R24, RZ, R2 ;  /* 0x00000002ff18723e */ /* 0x000fe400000000ff */
[----:B------:R-:W-:Y:S02]  /*0e60*/  HMNMX2 R23, R27.H0_H0, 15.5, 15.5, PT ;  /* 0x4bc04bc01b177840 */ /* 0x000fe40003800800 */
[----:B------:R-:W-:-:S02]  /*0e70*/  HMNMX2 R26, R26.H0_H0, 1.5, 1.5, !PT ;  /* 0x3e003e001a1a7840 */ /* 0x000fc40007800800 */
[C---:B------:R-:W-:Y:S02]  /*0e80*/  HSETP2.GEU.AND P2, PT, |R24|.reuse.H0_H0, 8.523464202880859375e-06, 8.523464202880859375e-06, PT ;  /* 0x008f008f18007434 */ /* 0x040fe40003f4ea00 */
[----:B------:R-:W-:Y:S01]  /*0e90*/  HSETP2.GT.AND P0, PT, |R24|.H0_H0, RZ.H0_H0, PT ;  /* 0x200000ff18007234 */ /* 0x000fe20003f04a00 */
[----:B------:R-:W0:Y:S01]  /*0ea0*/  F2I.F16.FLOOR.NTZ R23, R23 ;  /* 0x0000001700177305 */ /* 0x000e220000107100 */
[----:B------:R-:W-:-:S03]  /*0eb0*/  HMNMX2 R29, R29.H0_H0, 1.5, 1.5, !PT ;  /* 0x3e003e001d1d7840 */ /* 0x000fc60007800800 */
[----:B------:R-:W-:Y:S02]  /*0ec0*/  PLOP3.LUT P0, PT, P2, P0, PT, 0xf2, 0x2f ;  /* 0x00000000002f781c */ /* 0x000fe40001701e72 */
[----:B------:R-:W-:Y:S02]  /*0ed0*/  HMNMX2 R29, R29.H0_H0, 15.5, 15.5, PT ;  /* 0x4bc04bc01d1d7840 */ /* 0x000fe40003800800 */
[----:B------:R-:W-:-:S04]  /*0ee0*/  IADD3 R14, P2, PT, R14, 0x4, RZ ;  /* 0x000000040e0e7810 */ /* 0x000fc80007f5e0ff */
[----:B------:R-:W-:Y:S01]  /*0ef0*/  F2I.F16.FLOOR.NTZ R29, R29 ;  /* 0x0000001d001d7305 */ /* 0x000fe20000107100 */
[----:B------:R-:W-:Y:S02]  /*0f00*/  IMAD.X R13, RZ, RZ, R13, P2 ;  /* 0x000000ffff0d7224 */ /* 0x000fe400010e060d */
[----:B0-----:R-:W-:Y:S02]  /*0f10*/  IMAD.SHL.U32 R23, R23, 0x100, RZ ;  /* 0x0000010017177824 */ /* 0x001fe400078e00ff */
[----:B------:R-:W-:-:S04]  /*0f20*/  @!P0 FFMA R0, -R0, R2, R21 ;  /* 0x0000000200008223 */ /* 0x000fc80000000115 */
[----:B------:R-:W-:Y:S01]  /*0f30*/  @!P0 FFMA R0, R3, R0, R2 ;  /* 0x0000000003008223 */ /* 0x000fe20000000002 */
[----:B------:R-:W-:Y:S01]  /*0f40*/  HMNMX2 R2, R26.H0_H0, 15.5, 15.5, PT ;  /* 0x4bc04bc01a027840 */ /* 0x000fe20003800800 */
[----:B------:R-:W-:-:S03]  /*0f50*/  IMAD.SHL.U32 R3, R28, 0x10, RZ ;  /* 0x000000101c037824 */ /* 0x000fc600078e00ff */
[----:B------:R-:W-:Y:S02]  /*0f60*/  @!P0 F2FP.F16.F32.PACK_AB R24, RZ, R0 ;  /* 0x00000000ff18823e */ /* 0x000fe400000000ff */
[----:B------:R-:W-:Y:S01]  /*0f70*/  HMNMX2 R0, R22.H0_H0, 15.5, 15.5, PT ;  /* 0x4bc04bc016007840 */ /* 0x000fe20003800800 */
[----:B------:R-:W0:Y:S01]  /*0f80*/  F2I.F16.FLOOR.NTZ R2, R2 ;  /* 0x0000000200027305 */ /* 0x000e220000107100 */
[----:B------:R-:W-:Y:S01]  /*0f90*/  LOP3.LUT R20, R3, R20, RZ, 0xfc, !PT ;  /* 0x0000001403147212 */ /* 0x000fe200078efcff */
[----:B------:R-:W-:Y:S01]  /*0fa0*/  HADD2 R24, R24.H0_H0, 8.5, 8.5 ;  /* 0x4840484018187430 */ /* 0x000fe20000000800 */
[----:B------:R-:W-:Y:S02]  /*0fb0*/  HMNMX2 R3, R25.H0_H0, 15.5, 15.5, PT ;  /* 0x4bc04bc019037840 */ /* 0x000fe40003800800 */
[----:B------:R-:W-:Y:S02]  /*0fc0*/  LOP3.LUT R23, R20, R23, RZ, 0xfc, !PT ;  /* 0x0000001714177212 */ /* 0x000fe400078efcff */
[----:B------:R-:W-:Y:S01]  /*0fd0*/  HMNMX2 R24, R24.H0_H0, 1.5, 1.5, !PT ;  /* 0x3e003e0018187840 */ /* 0x000fe20007800800 */
[----:B------:R-:W1:Y:S01]  /*0fe0*/  F2I.F16.FLOOR.NTZ R0, R0 ;  /* 0x0000000000007305 */ /* 0x000e620000107100 */
[C---:B------:R-:W-:Y:S01]  /*0ff0*/  ISETP.NE.AND P0, PT, R6.reuse, RZ, PT ;  /* 0x000000ff0600720c */ /* 0x040fe20003f05270 */
[----:B------:R-:W-:Y:S01]  /*1000*/  VIADD R6, R6, 0x1 ;  /* 0x0000000106067836 */ /* 0x000fe20000000000 */
[----:B------:R-:W-:-:S02]  /*1010*/  HMNMX2 R24, R24.H0_H0, 15.5, 15.5, PT ;  /* 0x4bc04bc018187840 */ /* 0x000fc40003800800 */
[----:B0-----:R-:W-:-:S03]  /*1020*/  SHF.L.U32 R2, R2, 0xc, RZ ;  /* 0x0000000c02027819 */ /* 0x001fc600000006ff */
[----:B------:R-:W0:Y:S01]  /*1030*/  F2I.F16.FLOOR.NTZ R3, R3 ;  /* 0x0000000300037305 */ /* 0x000e220000107100 */
[----:B------:R-:W-:Y:S02]  /*1040*/  LOP3.LUT R23, R23, R2, RZ, 0xfc, !PT ;  /* 0x0000000217177212 */ /* 0x000fe400078efcff */
[----:B------:R-:W-:Y:S01]  /*1050*/  SHF.L.U32 R2, R29, 0x18, RZ ;  /* 0x000000181d027819 */ /* 0x000fe200000006ff */
[----:B-1----:R-:W-:-:S04]  /*1060*/  IMAD.U32 R0, R0, 0x10000, RZ ;  /* 0x0001000000007824 */ /* 0x002fc800078e00ff */
[----:B------:R-:W1:Y:S01]  /*1070*/  F2I.F16.FLOOR.NTZ R24, R24 ;  /* 0x0000001800187305 */ /* 0x000e620000107100 */
[----:B------:R-:W-:Y:S02]  /*1080*/  @!P0 F2FP.F16.F32.PACK_AB R11, R19, R18 ;  /* 0x00000012130b823e */ /* 0x000fe400000000ff */
[----:B------:R-:W-:Y:S01]  /*1090*/  LOP3.LUT R23, R23, R0, RZ, 0xfc, !PT ;  /* 0x0000000017177212 */ /* 0x000fe200078efcff */
[----:B0-----:R-:W-:-:S05]  /*10a0*/  IMAD.SHL.U32 R0, R3, 0x100000, RZ ;  /* 0x0010000003007824 */ /* 0x001fca00078e00ff */
[----:B------:R-:W-:Y:S01]  /*10b0*/  LOP3.LUT R23, R23, R0, RZ, 0xfc, !PT ;  /* 0x0000000017177212 */ /* 0x000fe200078efcff */
[----:B-1----:R-:W-:-:S03]  /*10c0*/  IMAD.SHL.U32 R0, R24, 0x10000000, RZ ;  /* 0x1000000018007824 */ /* 0x002fc600078e00ff */
[----:B------:R-:W-:-:S04]  /*10d0*/  LOP3.LUT R3, R23, R2, RZ, 0xfc, !PT ;  /* 0x0000000217037212 */ /* 0x000fc800078efcff */
[----:B------:R-:W-:-:S05]  /*10e0*/  LOP3.LUT R3, R3, R0, RZ, 0xfc, !PT ;  /* 0x0000000003037212 */ /* 0x000fca00078efcff */
[----:B------:R-:W0:Y:S02]  /*10f0*/  SHFL.IDX PT, R0, R3, R10, 0x1f ;  /* 0x00001f0a03007589 */ /* 0x000e2400000e0000 */
[----:B0-----:R-:W-:Y:S02]  /*1100*/  PRMT R0, R3, R4, R0 ;  /* 0x0000000403007216 */ /* 0x001fe40000000000 */
[----:B------:R-:W-:-:S03]  /*1110*/  MOV R3, R12 ;  /* 0x0000000c00037202 */ /* 0x000fc60000000f00 */
[----:B------:R-:W0:Y:S02]  /*1120*/  SHFL.IDX PT, R2, R0, R9, 0x1f ;  /* 0x00001f0900027589 */ /* 0x000e2400000e0000 */
[----:B0-----:R-:W-:Y:S01]  /*1130*/  PRMT R21, R0, R5, R2 ;  /* 0x0000000500157216 */ /* 0x001fe20000000002 */
[----:B------:R-:W-:Y:S01]  /*1140*/  IMAD.MOV.U32 R2, RZ, RZ, R15 ;  /* 0x000000ffff027224 */ /* 0x000fe200078e000f */
[----:B------:R-:W-:-:S04]  /*1150*/  IADD3 R15, P1, PT, R15, 0x80, RZ ;  /* 0x000000800f0f7810 */ /* 0x000fc80007f3e0ff */
[----:B------:R0:W-:Y:S01]  /*1160*/  STG.E desc[UR6][R2.64], R21 ;  /* 0x0000001502007986 */ /* 0x0001e2000c101906 */
[----:B------:R-:W-:Y:S01]  /*1170*/  IADD3.X R12, PT, PT, RZ, R12, RZ, P1, !PT ;  /* 0x0000000cff0c7210 */ /* 0x000fe20000ffe4ff */
[----:B------:R-:W-:Y:S07]  /*1180*/  BRA.U UP0, `(.L_x_5) ;  /* 0xfffffff100207547 */ /* 0x000fee000b83ffff */
[----:B------:R-:W0:Y:S01]  /*1190*/  LDCU.64 UR10, c[0x0][0x388] ;  /* 0x00007100ff0a77ac */ /* 0x000e220008000a00 */
[----:B-----5:R-:W-:-:S04]  /*11a0*/  IADD3 R17, P0, PT, R16, R17, RZ ;  /* 0x0000001110117210 */ /* 0x020fc80007f1e0ff */
[----:B------:R-:W-:Y:S02]  /*11b0*/  LEA.HI.X.SX32 R16, R16, RZ, 0x1, P0 ;  /* 0x000000ff10107211 */ /* 0x000fe400000f0eff */
[----:B0-----:R-:W-:-:S04]  /*11c0*/  LEA R2, P0, R17, UR10, 0x2 ;  /* 0x0000000a11027c11 */ /* 0x001fc8000f8010ff */
[----:B------:R-:W-:-:S05]  /*11d0*/  LEA.HI.X R3, R17, UR11, R16, 0x2, P0 ;  /* 0x0000000b11037c11 */ /* 0x000fca00080f1410 */
[----:B------:R-:W-:Y:S01]  /*11e0*/  STG.E desc[UR6][R2.64], R11 ;  /* 0x0000000b02007986 */ /* 0x000fe2000c101906 */
[----:B------:R-:W-:Y:S05]  /*11f0*/  EXIT ;  /* 0x000000000000794d */ /* 0x000fea0003800000 */
        .weak           $__internal_0_$__cuda_sm20_sqrt_rn_f32_slowpath
        .type           $__internal_0_$__cuda_sm20_sqrt_rn_f32_slowpath,@function
        .size           $__internal_0_$__cuda_sm20_sqrt_rn_f32_slowpath,($__internal_1_$__cuda_sm3x_div_rn_noftz_f32_slowpath - $__internal_0_$__cuda_sm20_sqrt_rn_f32_slowpath)
$__internal_0_$__cuda_sm20_sqrt_rn_f32_slowpath:
[----:B------:R-:W-:-:S13]  /*1200*/  LOP3.LUT P0, RZ, R24, 0x7fffffff, RZ, 0xc0, !PT ;  /* 0x7fffffff18ff7812 */ /* 0x000fda000780c0ff */
[----:B------:R-:W-:Y:S01]  /*1210*/  @!P0 IMAD.MOV.U32 R3, RZ, RZ, R24 ;  /* 0x000000ffff038224 */ /* 0x000fe200078e0018 */
[----:B------:R-:W-:Y:S06]  /*1220*/  @!P0 BRA `(.L_x_6) ;  /* 0x0000000000448947 */ /* 0x000fec0003800000 */
[----:B------:R-:W-:Y:S01]  /*1230*/  FSETP.GEU.FTZ.AND P0, PT, R24, RZ, PT ;  /* 0x000000ff1800720b */ /* 0x000fe20003f1e000 */
[----:B------:R-:W-:-:S12]  /*1240*/  IMAD.MOV.U32 R0, RZ, RZ, R24 ;  /* 0x000000ffff007224 */ /* 0x000fd800078e0018 */
[----:B------:R-:W-:Y:S01]  /*1250*/  @!P0 MOV R3, 0x7fffffff ;  /* 0x7fffffff00038802 */ /* 0x000fe20000000f00 */
[----:B------:R-:W-:Y:S06]  /*1260*/  @!P0 BRA `(.L_x_6) ;  /* 0x0000000000348947 */ /* 0x000fec0003800000 */
[----:B------:R-:W-:-:S13]  /*1270*/  FSETP.GTU.FTZ.AND P0, PT, |R0|, +INF , PT ;  /* 0x7f8000000000780b */ /* 0x000fda0003f1c200 */
[----:B------:R-:W-:Y:S01]  /*1280*/  @P0 FADD.FTZ R3, R0, 1 ;  /* 0x3f80000000030421 */ /* 0x000fe20000010000 */
[----:B------:R-:W-:Y:S06]  /*1290*/  @P0 BRA `(.L_x_6) ;  /* 0x0000000000280947 */ /* 0x000fec0003800000 */
[----:B------:R-:W-:-:S13]  /*12a0*/  FSETP.NEU.FTZ.AND P0, PT, |R0|, +INF , PT ;  /* 0x7f8000000000780b */ /* 0x000fda0003f1d200 */
[----:B------:R-:W-:-:S04]  /*12b0*/  @P0 FFMA R19, R0, 1.84467440737095516160e+19, RZ ;  /* 0x5f80000000130823 */ /* 0x000fc800000000ff */
[----:B------:R-:W0:Y:S02]  /*12c0*/  @P0 MUFU.RSQ R20, R19 ;  /* 0x0000001300140308 */ /* 0x000e240000001400 */
[----:B0-----:R-:W-:Y:S01]  /*12d0*/  @P0 FMUL.FTZ R22, R19, R20 ;  /* 0x0000001413160220 */ /* 0x001fe20000410000 */
[----:B------:R-:W-:-:S03]  /*12e0*/  @P0 FMUL.FTZ R20, R20, 0.5 ;  /* 0x3f00000014140820 */ /* 0x000fc60000410000 */
[----:B------:R-:W-:-:S04]  /*12f0*/  @P0 FADD.FTZ R3, -R22, -RZ ;  /* 0x800000ff16030221 */ /* 0x000fc80000010100 */
[----:B------:R-:W-:Y:S01]  /*1300*/  @P0 FFMA R29, R22, R3, R19 ;  /* 0x00000003161d0223 */ /* 0x000fe20000000013 */
[----:B------:R-:W-:-:S03]  /*1310*/  @!P0 IMAD.MOV.U32 R3, RZ, RZ, R0 ;  /* 0x000000ffff038224 */ /* 0x000fc600078e0000 */
[----:B------:R-:W-:-:S04]  /*1320*/  @P0 FFMA R20, R29, R20, R22 ;  /* 0x000000141d140223 */ /* 0x000fc80000000016 */
[----:B------:R-:W-:-:S07]  /*1330*/  @P0 FMUL.FTZ R3, R20, 2.3283064365386962891e-10 ;  /* 0x2f80000014030820 */ /* 0x000fce0000410000 */
.L_x_6:
[----:B------:R-:W-:Y:S02]  /*1340*/  IMAD.MOV.U32 R0, RZ, RZ, R3 ;  /* 0x000000ffff007224 */ /* 0x000fe400078e0003 */
[----:B------:R-:W-:-:S04]  /*1350*/  HFMA2 R3, -RZ, RZ, 0, 0 ;  /* 0x00000000ff037431 */ /* 0x000fc800000001ff */
[----:B------:R-:W-:Y:S05]  /*1360*/  RET.REL.NODEC R2 `(_Z8quantizePK7__half2PS_PjPKi) ;  /* 0xffffffec02247950 */ /* 0x000fea0003c3ffff */
        .weak           $__internal_1_$__cuda_sm3x_div_rn_noftz_f32_slowpath
        .type           $__internal_1_$__cuda_sm3x_div_rn_noftz_f32_slowpath,@function
        .size           $__internal_1_$__cuda_sm3x_div_rn_noftz_f32_slowpath,(.L_x_21 - $__internal_1_$__cuda_sm3x_div_rn_noftz_f32_slowpath)
$__internal_1_$__cuda_sm3x_div_rn_noftz_f32_slowpath:
[----:B------:R-:W-:Y:S01]  /*1370*/  SHF.R.U32.HI R3, RZ, 0x17, R0 ;  /* 0x00000017ff037819 */ /* 0x000fe20000011600 */
[----:B------:R-:W-:Y:S04]  /*1380*/  BSSY.RECONVERGENT B0, `(.L_x_7) ;  /* 0x000005b000007945 */ /* 0x000fe80003800200 */
[----:B------:R-:W-:Y:S01]  /*1390*/  BSSY.RELIABLE B2, `(.L_x_8) ;  /* 0x0000019000027945 */ /* 0x000fe20003800100 */
[----:B------:R-:W-:-:S05]  /*13a0*/  LOP3.LUT R22, R3, 0xff, RZ, 0xc0, !PT ;  /* 0x000000ff03167812 */ /* 0x000fca00078ec0ff */
[----:B------:R-:W-:-:S05]  /*13b0*/  VIADD R20, R22, 0xffffffff ;  /* 0xffffffff16147836 */ /* 0x000fca0000000000 */
[----:B------:R-:W-:-:S13]  /*13c0*/  ISETP.GT.U32.OR P0, PT, R20, 0xfd, !PT ;  /* 0x000000fd1400780c */ /* 0x000fda0007f04470 */
[----:B------:R-:W-:Y:S01]  /*13d0*/  @!P0 IMAD.MOV.U32 R19, RZ, RZ, RZ ;  /* 0x000000ffff138224 */ /* 0x000fe200078e00ff */
[----:B------:R-:W-:Y:S06]  /*13e0*/  @!P0 BRA `(.L_x_9) ;  /* 0x00000000004c8947 */ /* 0x000fec0003800000 */
[----:B------:R-:W-:-:S13]  /*13f0*/  FSETP.GTU.FTZ.AND P0, PT, |R0|, +INF , PT ;  /* 0x7f8000000000780b */ /* 0x000fda0003f1c200 */
[----:B------:R-:W-:Y:S05]  /*1400*/  @P0 BREAK.RELIABLE B2 ;  /* 0x0000000000020942 */ /* 0x000fea0003800100 */
[----:B------:R-:W-:Y:S05]  /*1410*/  @P0 BRA `(.L_x_10) ;  /* 0x0000000400400947 */ /* 0x000fea0003800000 */
[----:B------:R-:W-:-:S04]  /*1420*/  MOV R3, 0x4212e987 ;  /* 0x4212e98700037802 */ /* 0x000fc80000000f00 */
[----:B------:R-:W-:-:S13]  /*1430*/  LOP3.LUT P0, RZ, R3, 0x7fffffff, R0, 0xc8, !PT ;  /* 0x7fffffff03ff7812 */ /* 0x000fda000780c800 */
[----:B------:R-:W-:Y:S05]  /*1440*/  @!P0 BREAK.RELIABLE B2 ;  /* 0x0000000000028942 */ /* 0x000fea0003800100 */
[----:B------:R-:W-:Y:S05]  /*1450*/  @!P0 BRA `(.L_x_11) ;  /* 0x0000000400288947 */ /* 0x000fea0003800000 */
[----:B------:R-:W-:-:S13]  /*1460*/  LOP3.LUT P0, RZ, R0, 0x7fffffff, RZ, 0xc0, !PT ;  /* 0x7fffffff00ff7812 */ /* 0x000fda000780c0ff */
[----:B------:R-:W-:Y:S05]  /*1470*/  @!P0 BREAK.RELIABLE B2 ;  /* 0x0000000000028942 */ /* 0x000fea0003800100 */
[----:B------:R-:W-:Y:S05]  /*1480*/  @!P0 BRA `(.L_x_12) ;  /* 0x0000000400148947 */ /* 0x000fea0003800000 */
[----:B------:R-:W-:Y:S02]  /*1490*/  FSETP.NEU.FTZ.AND P1, PT, |R0|, +INF , PT ;  /* 0x7f8000000000780b */ /* 0x000fe40003f3d200 */
[----:B------:R-:W-:-:S04]  /*14a0*/  LOP3.LUT P0, RZ, R3, 0x7fffffff, RZ, 0xc0, !PT ;  /* 0x7fffffff03ff7812 */ /* 0x000fc8000780c0ff */
[----:B------:R-:W-:-:S13]  /*14b0*/  PLOP3.LUT P0, PT, P1, P0, PT, 0x2f, 0xf2 ;  /* 0x0000000000f2781c */ /* 0x000fda0000f00577 */
[----:B------:R-:W-:Y:S05]  /*14c0*/  @P0 BREAK.RELIABLE B2 ;  /* 0x0000000000020942 */ /* 0x000fea0003800100 */
[----:B------:R-:W-:Y:S05]  /*14d0*/  @P0 BRA `(.L_x_13) ;  /* 0x0000000000f40947 */ /* 0x000fea0003800000 */
[----:B------:R-:W-:-:S13]  /*14e0*/  ISETP.GE.AND P0, PT, R20, RZ, PT ;  /* 0x000000ff1400720c */ /* 0x000fda0003f06270 */
[----:B------:R-:W-:Y:S02]  /*14f0*/  @P0 IMAD.MOV.U32 R19, RZ, RZ, RZ ;  /* 0x000000ffff130224 */ /* 0x000fe400078e00ff */
[----:B------:R-:W-:Y:S01]  /*1500*/  @!P0 FFMA R0, R0, 1.84467440737095516160e+19, RZ ;  /* 0x5f80000000008823 */ /* 0x000fe200000000ff */
[----:B------:R-:W-:-:S07]  /*1510*/  @!P0 MOV R19, 0xffffffc0 ;  /* 0xffffffc000138802 */ /* 0x000fce0000000f00 */
.L_x_9:
[----:B------:R-:W-:Y:S05]  /*1520*/  BSYNC.RELIABLE B2 ;  /* 0x0000000000027941 */ /* 0x000fea0003800100 */
.L_x_8:
[----:B------:R-:W-:Y:S01]  /*1530*/  UMOV UR5, 0x4212e987 ;  /* 0x4212e98700057882 */ /* 0x000fe20000000000 */
[----:B------:R-:W-:Y:S01]  /*1540*/  VIADD R22, R22, 0xffffff81 ;  /* 0xffffff8116167836 */ /* 0x000fe20000000000 */
[----:B------:R-:W-:Y:S01]  /*1550*/  UIADD3 UR5, UPT, UPT, UR5, -0x2800000, URZ ;  /* 0xfd80000005057890 */ /* 0x000fe2000fffe0ff */
[----:B------:R-:W-:Y:S02]  /*1560*/  BSSY.RECONVERGENT B2, `(.L_x_14) ;  /* 0x0000033000027945 */ /* 0x000fe40003800200 */
[----:B------:R-:W-:Y:S01]  /*1570*/  IMAD R0, R22, -0x800000, R0 ;  /* 0xff80000016007824 */ /* 0x000fe200078e0200 */
[----:B------:R-:W-:Y:S02]  /*1580*/  IADD3 R22, PT, PT, R19, -0x5, R22 ;  /* 0xfffffffb13167810 */ /* 0x000fe40007ffe016 */
[----:B------:R-:W-:-:S03]  /*1590*/  FADD.FTZ R29, -RZ, -UR5 ;  /* 0x80000005ff1d7e21 */ /* 0x000fc60008010100 */
[----:B------:R-:W0:Y:S02]  /*15a0*/  MUFU.RCP R20, UR5 ;  /* 0x0000000500147d08 */ /* 0x000e240008001000 */
[----:B0-----:R-:W-:-:S04]  /*15b0*/  FFMA R3, R20, R29, 1 ;  /* 0x3f80000014037423 */ /* 0x001fc8000000001d */
[----:B------:R-:W-:-:S04]  /*15c0*/  FFMA R3, R20, R3, R20 ;  /* 0x0000000314037223 */ /* 0x000fc80000000014 */
[----:B------:R-:W-:-:S04]  /*15d0*/  FFMA R20, R0, R3, RZ ;  /* 0x0000000300147223 */ /* 0x000fc800000000ff */
[----:B------:R-:W-:-:S04]  /*15e0*/  FFMA R24, R29, R20, R0 ;  /* 0x000000141d187223 */ /* 0x000fc80000000000 */
[----:B------:R-:W-:-:S04]  /*15f0*/  FFMA R20, R3, R24, R20 ;  /* 0x0000001803147223 */ /* 0x000fc80000000014 */
[----:B------:R-:W-:-:S04]  /*1600*/  FFMA R29, R29, R20, R0 ;  /* 0x000000141d1d7223 */ /* 0x000fc80000000000 */
[----:B------:R-:W-:-:S05]  /*1610*/  FFMA R0, R3, R29, R20 ;  /* 0x0000001d03007223 */ /* 0x000fca0000000014 */
[----:B------:R-:W-:-:S04]  /*1620*/  SHF.R.U32.HI R19, RZ, 0x17, R0 ;  /* 0x00000017ff137819 */ /* 0x000fc80000011600 */
[----:B------:R-:W-:-:S04]  /*1630*/  LOP3.LUT R19, R19, 0xff, RZ, 0xc0, !PT ;  /* 0x000000ff13137812 */ /* 0x000fc800078ec0ff */
[----:B------:R-:W-:-:S05]  /*1640*/  IADD3 R19, PT, PT, R19, R22, RZ ;  /* 0x0000001613137210 */ /* 0x000fca0007ffe0ff */
[----:B------:R-:W-:-:S05]  /*1650*/  VIADD R24, R19, 0xffffffff ;  /* 0xffffffff13187836 */ /* 0x000fca0000000000 */
[----:B------:R-:W-:-:S13]  /*1660*/  ISETP.GE.U32.AND P0, PT, R24, 0xfe, PT ;  /* 0x000000fe1800780c */ /* 0x000fda0003f06070 */
[----:B------:R-:W-:Y:S05]  /*1670*/  @!P0 BRA `(.L_x_15) ;  /* 0x0000000000808947 */ /* 0x000fea0003800000 */
[----:B------:R-:W-:-:S13]  /*1680*/  ISETP.GT.AND P0, PT, R19, 0xfe, PT ;  /* 0x000000fe1300780c */ /* 0x000fda0003f04270 */
[----:B------:R-:W-:Y:S05]  /*1690*/  @P0 BRA `(.L_x_16) ;  /* 0x00000000006c0947 */ /* 0x000fea0003800000 */
[----:B------:R-:W-:-:S13]  /*16a0*/  ISETP.GE.AND P0, PT, R19, 0x1, PT ;  /* 0x000000011300780c */ /* 0x000fda0003f06270 */
[----:B------:R-:W-:Y:S05]  /*16b0*/  @P0 BRA `(.L_x_17) ;  /* 0x0000000000740947 */ /* 0x000fea0003800000 */
[----:B------:R-:W-:Y:S02]  /*16c0*/  ISETP.GE.AND P0, PT, R19, -0x18, PT ;  /* 0xffffffe81300780c */ /* 0x000fe40003f06270 */
[----:B------:R-:W-:-:S11]  /*16d0*/  LOP3.LUT R0, R0, 0x80000000, RZ, 0xc0, !PT ;  /* 0x8000000000007812 */ /* 0x000fd600078ec0ff */
[----:B------:R-:W-:Y:S05]  /*16e0*/  @!P0 BRA `(.L_x_17) ;  /* 0x0000000000688947 */ /* 0x000fea0003800000 */
[CCC-:B------:R-:W-:Y:S01]  /*16f0*/  FFMA.RZ R24, R3.reuse, R29.reuse, R20.reuse ;  /* 0x0000001d03187223 */ /* 0x1c0fe2000000c014 */
[CCC-:B------:R-:W-:Y:S01]  /*1700*/  FFMA.RP R22, R3.reuse, R29.reuse, R20.reuse ;  /* 0x0000001d03167223 */ /* 0x1c0fe20000008014 */
[----:B------:R-:W-:Y:S01]  /*1710*/  FFMA.RM R3, R3, R29, R20 ;  /* 0x0000001d03037223 */ /* 0x000fe20000004014 */
[C---:B------:R-:W-:Y:S02]  /*1720*/  IADD3 R29, PT, PT, R19.reuse, 0x20, RZ ;  /* 0x00000020131d7810 */ /* 0x040fe40007ffe0ff */
[----:B------:R-:W-:Y:S02]  /*1730*/  LOP3.LUT R24, R24, 0x7fffff, RZ, 0xc0, !PT ;  /* 0x007fffff18187812 */ /* 0x000fe400078ec0ff */
[C---:B------:R-:W-:Y:S02]  /*1740*/  ISETP.NE.AND P2, PT, R19.reuse, RZ, PT ;  /* 0x000000ff1300720c */ /* 0x040fe40003f45270 */
[----:B------:R-:W-:Y:S02]  /*1750*/  LOP3.LUT R24, R24, 0x800000, RZ, 0xfc, !PT ;  /* 0x0080000018187812 */ /* 0x000fe400078efcff */
[----:B------:R-:W-:Y:S01]  /*1760*/  ISETP.NE.AND P1, PT, R19, RZ, PT ;  /* 0x000000ff1300720c */ /* 0x000fe20003f25270 */
[----:B------:R-:W-:Y:S01]  /*1770*/  IMAD.MOV R19, RZ, RZ, -R19 ;  /* 0x000000ffff137224 */ /* 0x000fe200078e0a13 */
[----:B------:R-:W-:-:S02]  /*1780*/  SHF.L.U32 R29, R24, R29, RZ ;  /* 0x0000001d181d7219 */ /* 0x000fc400000006ff */
[----:B------:R-:W-:Y:S02]  /*1790*/  FSETP.NEU.FTZ.AND P0, PT, R22, R3, PT ;  /* 0x000000031600720b */ /* 0x000fe40003f1d000 */
[----:B------:R-:W-:Y:S02]  /*17a0*/  SEL R3, R19, RZ, P2 ;  /* 0x000000ff13037207 */ /* 0x000fe40001000000 */
[----:B------:R-:W-:Y:S02]  /*17b0*/  ISETP.NE.AND P1, PT, R29, RZ, P1 ;  /* 0x000000ff1d00720c */ /* 0x000fe40000f25270 */
[----:B------:R-:W-:Y:S02]  /*17c0*/  SHF.R.U32.HI R3, RZ, R3, R24 ;  /* 0x00000003ff037219 */ /* 0x000fe40000011618 */
[----:B------:R-:W-:Y:S02]  /*17d0*/  PLOP3.LUT P0, PT, P0, P1, PT, 0xf8, 0x8f ;  /* 0x00000000008f781c */ /* 0x000fe40000703f70 */
[----:B------:R-:W-:-:S02]  /*17e0*/  SHF.R.U32.HI R20, RZ, 0x1, R3 ;  /* 0x00000001ff147819 */ /* 0x000fc40000011603 */
[----:B------:R-:W-:-:S04]  /*17f0*/  SEL R19, RZ, 0x1, !P0 ;  /* 0x00000001ff137807 */ /* 0x000fc80004000000 */
[----:B------:R-:W-:-:S04]  /*1800*/  LOP3.LUT R22, R19, 0x1, R20, 0xf8, !PT ;  /* 0x0000000113167812 */ /* 0x000fc800078ef814 */
[----:B------:R-:W-:-:S04]  /*1810*/  LOP3.LUT R3, R22, R3, RZ, 0xc0, !PT ;  /* 0x0000000316037212 */ /* 0x000fc800078ec0ff */
[----:B------:R-:W-:-:S04]  /*1820*/  IADD3 R3, PT, PT, R20, R3, RZ ;  /* 0x0000000314037210 */ /* 0x000fc80007ffe0ff */
[----:B------:R-:W-:Y:S01]  /*1830*/  LOP3.LUT R0, R3, R0, RZ, 0xfc, !PT ;  /* 0x0000000003007212 */ /* 0x000fe200078efcff */
[----:B------:R-:W-:Y:S06]  /*1840*/  BRA `(.L_x_17) ;  /* 0x0000000000107947 */ /* 0x000fec0003800000 */
.L_x_16:
[----:B------:R-:W-:-:S04]  /*1850*/  LOP3.LUT R0, R0, 0x80000000, RZ, 0xc0, !PT ;  /* 0x8000000000007812 */ /* 0x000fc800078ec0ff */
[----:B------:R-:W-:Y:S01]  /*1860*/  LOP3.LUT R0, R0, 0x7f800000, RZ, 0xfc, !PT ;  /* 0x7f80000000007812 */ /* 0x000fe200078efcff */
[----:B------:R-:W-:Y:S06]  /*1870*/  BRA `(.L_x_17) ;  /* 0x0000000000047947 */ /* 0x000fec0003800000 */
.L_x_15:
[----:B------:R-:W-:-:S07]  /*1880*/  IMAD R0, R22, 0x800000, R0 ;  /* 0x0080000016007824 */ /* 0x000fce00078e0200 */
.L_x_17:
[----:B------:R-:W-:Y:S05]  /*1890*/  BSYNC.RECONVERGENT B2 ;  /* 0x0000000000027941 */ /* 0x000fea0003800200 */
.L_x_14:
[----:B------:R-:W-:Y:S05]  /*18a0*/  BRA `(.L_x_18) ;  /* 0x0000000000207947 */ /* 0x000fea0003800000 */
.L_x_13:
[----:B------:R-:W-:-:S04]  /*18b0*/  LOP3.LUT R0, R3, 0x80000000, R0, 0x48, !PT ;  /* 0x8000000003007812 */ /* 0x000fc800078e4800 */
[----:B------:R-:W-:Y:S01]  /*18c0*/  LOP3.LUT R0, R0, 0x7f800000, RZ, 0xfc, !PT ;  /* 0x7f80000000007812 */ /* 0x000fe200078efcff */
[----:B------:R-:W-:Y:S06]  /*18d0*/  BRA `(.L_x_18) ;  /* 0x0000000000147947 */ /* 0x000fec0003800000 */
.L_x_12:
[----:B------:R-:W-:Y:S01]  /*18e0*/  LOP3.LUT R0, R3, 0x80000000, R0, 0x48, !PT ;  /* 0x8000000003007812 */ /* 0x000fe200078e4800 */
[----:B------:R-:W-:Y:S06]  /*18f0*/  BRA `(.L_x_18) ;  /* 0x00000000000c7947 */ /* 0x000fec0003800000 */
.L_x_11:
[----:B------:R-:W0:Y:S01]  /*1900*/  MUFU.RSQ R0, -QNAN ;  /* 0xffc0000000007908 */ /* 0x000e220000001400 */
[----:B------:R-:W-:Y:S05]  /*1910*/  BRA `(.L_x_18) ;  /* 0x0000000000047947 */ /* 0x000fea0003800000 */
.L_x_10:
[----:B------:R-:W-:-:S07]  /*1920*/  FADD.FTZ R0, R0, 36.728054046630859375 ;  /* 0x4212e98700007421 */ /* 0x000fce0000010000 */
.L_x_18:
[----:B------:R-:W-:Y:S05]  /*1930*/  BSYNC.RECONVERGENT B0 ;  /* 0x0000000000007941 */ /* 0x000fea0003800200 */
.L_x_7:
[----:B------:R-:W-:-:S04]  /*1940*/  HFMA2 R3, -RZ, RZ, 0, 0 ;  /* 0x00000000ff037431 */ /* 0x000fc800000001ff */
[----:B0-----:R-:W-:Y:S05]  /*1950*/  RET.REL.NODEC R2 `(_Z8quantizePK7__half2PS_PjPKi) ;  /* 0xffffffe402a87950 */ /* 0x001fea0003c3ffff */
.L_x_19:
[----:B------:R-:W-:-:S00]  /*1960*/  BRA `(.L_x_19) ;  /* 0xfffffffc00fc7947 */ /* 0x000fc0000383ffff */
[----:B------:R-:W-:-:S00]  /*1970*/  NOP ;  /* 0x0000000000007918 */ /* 0x000fc00000000000 */
        /* <DEDUP_REMOVED lines=8> */
.L_x_21:


//--------------------- .nv.shared.reserved.0     --------------------------
	.section	.nv.shared.reserved.0,"aw",@nobits
	.weak		__nv_reservedSMEM_offset_0_alias
	.size		__nv_reservedSMEM_offset_0_alias, 0, 64
	.other		__nv_reservedSMEM_offset_0_alias,@"STO_CUDA_RESERVED_SHARED STV_DEFAULT"
__nv_reservedSMEM_offset_0_alias:
	.zero		0
	.zero		64


//--------------------- .nv.constant0._Z8quantizePK7__half2PS_PjPKi --------------------------
	.section	.nv.constant0._Z8quantizePK7__half2PS_PjPKi,"a",@progbits
	.sectionflags	@""
	.align	4
.nv.constant0._Z8quantizePK7__half2PS_PjPKi:
	.zero		928


//--------------------- SYMBOLS --------------------------

	.type		.nv.reservedSmem.offset0,@object
	.size		.nv.reservedSmem.offset0,0x4
